//
// Generated by NVIDIA NVVM Compiler
//
// Compiler Build ID: CL-36424714
// Cuda compilation tools, release 13.0, V13.0.88
// Based on NVVM 20.0.0
//

.version 9.0
.target sm_100
.address_size 64

	// .globl	lambda_28285
// _ZZ12lambda_28285E29reserver_reserve_shared_34377 has been demoted
// _ZZ12lambda_28285E29reserver_reserve_shared_34385 has been demoted
// _ZZ12lambda_28609E29reserver_reserve_shared_34659 has been demoted
// _ZZ12lambda_28609E29reserver_reserve_shared_34662 has been demoted

.visible .entry lambda_28285(
	.param .align 8 .b8 lambda_28285_param_0[24],
	.param .u64 .ptr .align 1 lambda_28285_param_1,
	.param .align 8 .b8 lambda_28285_param_2[40],
	.param .u64 .ptr .align 1 lambda_28285_param_3,
	.param .align 8 .b8 lambda_28285_param_4[16]
)
.maxntid 128
{
	.reg .pred 	%p<184>;
	.reg .b32 	%r<388>;
	.reg .b64 	%rd<59>;
	.reg .b64 	%fd<93>;
	// demoted variable
	.shared .align 8 .b8 _ZZ12lambda_28285E29reserver_reserve_shared_34377[7504];
	// demoted variable
	.shared .align 8 .b8 _ZZ12lambda_28285E29reserver_reserve_shared_34385[392];
	ld.param.u64 	%rd6, [lambda_28285_param_4+8];
	ld.param.v2.u32 	{%r1, %r2}, [lambda_28285_param_0+16];
	ld.param.u64 	%rd7, [lambda_28285_param_1];
	ld.param.v2.u32 	{%r164, %r165}, [lambda_28285_param_2+32];
	ld.param.u64 	%rd8, [lambda_28285_param_3];
	cvta.to.global.u64 	%rd1, %rd7;
	cvta.to.global.u64 	%rd2, %rd8;
	mov.u32 	%r5, %ntid.x;
	mov.u32 	%r6, %ntid.y;
	mov.u32 	%r167, %ctaid.x;
	mov.u32 	%r168, %ctaid.y;
	mov.u32 	%r7, %tid.x;
	mov.u32 	%r8, %tid.y;
	mad.lo.s32 	%r9, %r167, %r5, %r7;
	mad.lo.s32 	%r10, %r168, %r6, %r8;
	shr.u32 	%r169, %r1, 31;
	add.s32 	%r170, %r1, %r169;
	shr.s32 	%r11, %r170, 1;
	shr.u32 	%r171, %r2, 31;
	add.s32 	%r172, %r2, %r171;
	shr.s32 	%r12, %r172, 1;
	and.b32  	%r13, %r170, -2;
	and.b32  	%r14, %r172, -2;
	add.s32 	%r15, %r13, %r5;
	add.s32 	%r16, %r14, %r6;
	setp.lt.s32 	%p3, %r16, 1;
	@%p3 bra 	$L__BB0_54;
	sub.s32 	%r17, %r9, %r11;
	sub.s32 	%r18, %r10, %r12;
	mul.lo.s32 	%r19, %r15, %r8;
	mul.lo.s32 	%r20, %r18, %r164;
	setp.lt.s32 	%p4, %r15, 1;
	@%p4 bra 	$L__BB0_23;
	setp.lt.s32 	%p5, %r18, %r165;
	setp.gt.s32 	%p6, %r18, -1;
	and.pred  	%p1, %p6, %p5;
	max.s32 	%r174, %r13, 0;
	setp.gt.s32 	%p7, %r1, 1;
	selp.u32 	%r175, 1, 0, %p7;
	selp.s32 	%r176, -1, 0, %p7;
	add.s32 	%r177, %r174, %r176;
	div.u32 	%r178, %r177, %r5;
	add.s32 	%r179, %r178, %r175;
	add.s32 	%r21, %r179, 1;
	and.b32  	%r22, %r21, 3;
	setp.lt.u32 	%p8, %r179, 3;
	mov.b32 	%r386, 0;
	@%p8 bra 	$L__BB0_17;
	and.b32  	%r23, %r21, -4;
	mov.b32 	%r386, 0;
	mov.u32 	%r387, %r386;
$L__BB0_4:
	setp.ge.u32 	%p9, %r8, %r16;
	add.s32 	%r149, %r386, %r7;
	setp.ge.s32 	%p10, %r149, %r15;
	or.pred  	%p11, %p9, %p10;
	@%p11 bra 	$L__BB0_7;
	add.s32 	%r150, %r386, %r17;
	setp.gt.s32 	%p12, %r150, -1;
	setp.lt.s32 	%p13, %r150, %r164;
	and.pred  	%p14, %p13, %p12;
	and.pred  	%p15, %p14, %p1;
	not.pred 	%p16, %p15;
	@%p16 bra 	$L__BB0_7;
	add.s32 	%r181, %r150, %r20;
	add.s32 	%r182, %r149, %r19;
	shl.b32 	%r183, %r182, 3;
	mov.u32 	%r184, _ZZ12lambda_28285E29reserver_reserve_shared_34377;
	add.s32 	%r185, %r184, %r183;
	mul.wide.s32 	%rd9, %r181, 8;
	add.s64 	%rd10, %rd1, %rd9;
	ld.global.f64 	%fd13, [%rd10];
	st.shared.f64 	[%r185], %fd13;
$L__BB0_7:
	add.s32 	%r151, %r386, %r5;
	add.s32 	%r152, %r149, %r5;
	setp.ge.s32 	%p18, %r152, %r15;
	or.pred  	%p19, %p9, %p18;
	@%p19 bra 	$L__BB0_10;
	add.s32 	%r153, %r151, %r17;
	setp.gt.s32 	%p20, %r153, -1;
	setp.lt.s32 	%p21, %r153, %r164;
	and.pred  	%p22, %p21, %p20;
	and.pred  	%p23, %p22, %p1;
	not.pred 	%p24, %p23;
	@%p24 bra 	$L__BB0_10;
	add.s32 	%r186, %r153, %r20;
	add.s32 	%r187, %r152, %r19;
	shl.b32 	%r188, %r187, 3;
	mov.u32 	%r189, _ZZ12lambda_28285E29reserver_reserve_shared_34377;
	add.s32 	%r190, %r189, %r188;
	mul.wide.s32 	%rd11, %r186, 8;
	add.s64 	%rd12, %rd1, %rd11;
	ld.global.f64 	%fd14, [%rd12];
	st.shared.f64 	[%r190], %fd14;
$L__BB0_10:
	add.s32 	%r154, %r151, %r5;
	add.s32 	%r155, %r152, %r5;
	setp.ge.s32 	%p26, %r155, %r15;
	or.pred  	%p27, %p9, %p26;
	@%p27 bra 	$L__BB0_13;
	add.s32 	%r156, %r154, %r17;
	setp.gt.s32 	%p28, %r156, -1;
	setp.lt.s32 	%p29, %r156, %r164;
	and.pred  	%p30, %p29, %p28;
	and.pred  	%p31, %p30, %p1;
	not.pred 	%p32, %p31;
	@%p32 bra 	$L__BB0_13;
	add.s32 	%r191, %r156, %r20;
	add.s32 	%r192, %r155, %r19;
	shl.b32 	%r193, %r192, 3;
	mov.u32 	%r194, _ZZ12lambda_28285E29reserver_reserve_shared_34377;
	add.s32 	%r195, %r194, %r193;
	mul.wide.s32 	%rd13, %r191, 8;
	add.s64 	%rd14, %rd1, %rd13;
	ld.global.f64 	%fd15, [%rd14];
	st.shared.f64 	[%r195], %fd15;
$L__BB0_13:
	add.s32 	%r157, %r154, %r5;
	add.s32 	%r158, %r155, %r5;
	setp.ge.s32 	%p34, %r158, %r15;
	or.pred  	%p35, %p9, %p34;
	@%p35 bra 	$L__BB0_16;
	add.s32 	%r159, %r157, %r17;
	setp.gt.s32 	%p36, %r159, -1;
	setp.lt.s32 	%p37, %r159, %r164;
	and.pred  	%p38, %p37, %p36;
	and.pred  	%p39, %p38, %p1;
	not.pred 	%p40, %p39;
	@%p40 bra 	$L__BB0_16;
	add.s32 	%r196, %r159, %r20;
	add.s32 	%r197, %r158, %r19;
	shl.b32 	%r198, %r197, 3;
	mov.u32 	%r199, _ZZ12lambda_28285E29reserver_reserve_shared_34377;
	add.s32 	%r200, %r199, %r198;
	mul.wide.s32 	%rd15, %r196, 8;
	add.s64 	%rd16, %rd1, %rd15;
	ld.global.f64 	%fd16, [%rd16];
	st.shared.f64 	[%r200], %fd16;
$L__BB0_16:
	add.s32 	%r386, %r157, %r5;
	add.s32 	%r387, %r387, 4;
	setp.eq.s32 	%p41, %r387, %r23;
	@%p41 bra 	$L__BB0_17;
	bra.uni 	$L__BB0_4;
$L__BB0_17:
	setp.eq.s32 	%p42, %r22, 0;
	@%p42 bra 	$L__BB0_23;
	mov.b32 	%r356, 0;
$L__BB0_19:
	.pragma "nounroll";
	setp.ge.u32 	%p43, %r8, %r16;
	add.s32 	%r27, %r386, %r7;
	setp.ge.s32 	%p44, %r27, %r15;
	or.pred  	%p45, %p43, %p44;
	@%p45 bra 	$L__BB0_22;
	add.s32 	%r28, %r386, %r17;
	setp.gt.s32 	%p46, %r28, -1;
	setp.lt.s32 	%p47, %r28, %r164;
	and.pred  	%p48, %p47, %p46;
	and.pred  	%p49, %p48, %p1;
	not.pred 	%p50, %p49;
	@%p50 bra 	$L__BB0_22;
	add.s32 	%r202, %r28, %r20;
	add.s32 	%r203, %r27, %r19;
	shl.b32 	%r204, %r203, 3;
	mov.u32 	%r205, _ZZ12lambda_28285E29reserver_reserve_shared_34377;
	add.s32 	%r206, %r205, %r204;
	mul.wide.s32 	%rd17, %r202, 8;
	add.s64 	%rd18, %rd1, %rd17;
	ld.global.f64 	%fd17, [%rd18];
	st.shared.f64 	[%r206], %fd17;
$L__BB0_22:
	add.s32 	%r386, %r386, %r5;
	add.s32 	%r356, %r356, 1;
	setp.ne.s32 	%p51, %r356, %r22;
	@%p51 bra 	$L__BB0_19;
$L__BB0_23:
	setp.lt.s32 	%p52, %r2, 2;
	@%p52 bra 	$L__BB0_54;
	max.s32 	%r207, %r13, 0;
	setp.gt.s32 	%p53, %r1, 1;
	selp.u32 	%r208, 1, 0, %p53;
	selp.s32 	%r209, -1, 0, %p53;
	add.s32 	%r210, %r207, %r209;
	div.u32 	%r211, %r210, %r5;
	add.s32 	%r31, %r211, %r208;
	add.s32 	%r212, %r31, 1;
	and.b32  	%r32, %r212, 3;
	and.b32  	%r33, %r212, -4;
	mov.u32 	%r382, %r6;
$L__BB0_25:
	mov.u32 	%r118, %r382;
	setp.lt.s32 	%p54, %r15, 1;
	add.s32 	%r119, %r118, %r18;
	mul.lo.s32 	%r120, %r119, %r164;
	add.s32 	%r121, %r118, %r8;
	mul.lo.s32 	%r122, %r121, %r15;
	@%p54 bra 	$L__BB0_53;
	setp.lt.s32 	%p55, %r119, %r165;
	setp.lt.u32 	%p56, %r31, 3;
	setp.gt.s32 	%p57, %r119, -1;
	and.pred  	%p2, %p57, %p55;
	mov.b32 	%r384, 0;
	@%p56 bra 	$L__BB0_41;
	mov.b32 	%r384, 0;
	mov.u32 	%r385, %r384;
$L__BB0_28:
	setp.ge.s32 	%p58, %r121, %r16;
	add.s32 	%r134, %r384, %r7;
	setp.ge.s32 	%p59, %r134, %r15;
	or.pred  	%p60, %p59, %p58;
	@%p60 bra 	$L__BB0_31;
	add.s32 	%r135, %r384, %r17;
	setp.gt.s32 	%p61, %r135, -1;
	setp.lt.s32 	%p62, %r135, %r164;
	and.pred  	%p63, %p62, %p61;
	and.pred  	%p64, %p63, %p2;
	not.pred 	%p65, %p64;
	@%p65 bra 	$L__BB0_31;
	add.s32 	%r215, %r135, %r120;
	add.s32 	%r216, %r134, %r122;
	mul.wide.s32 	%rd19, %r215, 8;
	add.s64 	%rd20, %rd1, %rd19;
	shl.b32 	%r217, %r216, 3;
	mov.u32 	%r218, _ZZ12lambda_28285E29reserver_reserve_shared_34377;
	add.s32 	%r219, %r218, %r217;
	ld.global.f64 	%fd18, [%rd20];
	st.shared.f64 	[%r219], %fd18;
$L__BB0_31:
	add.s32 	%r136, %r384, %r5;
	add.s32 	%r137, %r134, %r5;
	setp.ge.s32 	%p67, %r137, %r15;
	or.pred  	%p68, %p67, %p58;
	@%p68 bra 	$L__BB0_34;
	add.s32 	%r138, %r136, %r17;
	setp.gt.s32 	%p69, %r138, -1;
	setp.lt.s32 	%p70, %r138, %r164;
	and.pred  	%p71, %p70, %p69;
	and.pred  	%p72, %p71, %p2;
	not.pred 	%p73, %p72;
	@%p73 bra 	$L__BB0_34;
	add.s32 	%r220, %r138, %r120;
	add.s32 	%r221, %r137, %r122;
	mul.wide.s32 	%rd21, %r220, 8;
	add.s64 	%rd22, %rd1, %rd21;
	shl.b32 	%r222, %r221, 3;
	mov.u32 	%r223, _ZZ12lambda_28285E29reserver_reserve_shared_34377;
	add.s32 	%r224, %r223, %r222;
	ld.global.f64 	%fd19, [%rd22];
	st.shared.f64 	[%r224], %fd19;
$L__BB0_34:
	add.s32 	%r139, %r136, %r5;
	add.s32 	%r140, %r137, %r5;
	setp.ge.s32 	%p75, %r140, %r15;
	or.pred  	%p76, %p75, %p58;
	@%p76 bra 	$L__BB0_37;
	add.s32 	%r141, %r139, %r17;
	setp.gt.s32 	%p77, %r141, -1;
	setp.lt.s32 	%p78, %r141, %r164;
	and.pred  	%p79, %p78, %p77;
	and.pred  	%p80, %p79, %p2;
	not.pred 	%p81, %p80;
	@%p81 bra 	$L__BB0_37;
	add.s32 	%r225, %r141, %r120;
	add.s32 	%r226, %r140, %r122;
	mul.wide.s32 	%rd23, %r225, 8;
	add.s64 	%rd24, %rd1, %rd23;
	shl.b32 	%r227, %r226, 3;
	mov.u32 	%r228, _ZZ12lambda_28285E29reserver_reserve_shared_34377;
	add.s32 	%r229, %r228, %r227;
	ld.global.f64 	%fd20, [%rd24];
	st.shared.f64 	[%r229], %fd20;
$L__BB0_37:
	add.s32 	%r142, %r139, %r5;
	add.s32 	%r143, %r140, %r5;
	setp.ge.s32 	%p83, %r143, %r15;
	or.pred  	%p84, %p83, %p58;
	@%p84 bra 	$L__BB0_40;
	add.s32 	%r144, %r142, %r17;
	setp.gt.s32 	%p85, %r144, -1;
	setp.lt.s32 	%p86, %r144, %r164;
	and.pred  	%p87, %p86, %p85;
	and.pred  	%p88, %p87, %p2;
	not.pred 	%p89, %p88;
	@%p89 bra 	$L__BB0_40;
	add.s32 	%r230, %r144, %r120;
	add.s32 	%r231, %r143, %r122;
	mul.wide.s32 	%rd25, %r230, 8;
	add.s64 	%rd26, %rd1, %rd25;
	shl.b32 	%r232, %r231, 3;
	mov.u32 	%r233, _ZZ12lambda_28285E29reserver_reserve_shared_34377;
	add.s32 	%r234, %r233, %r232;
	ld.global.f64 	%fd21, [%rd26];
	st.shared.f64 	[%r234], %fd21;
$L__BB0_40:
	add.s32 	%r384, %r142, %r5;
	add.s32 	%r385, %r385, 4;
	setp.eq.s32 	%p90, %r385, %r33;
	@%p90 bra 	$L__BB0_41;
	bra.uni 	$L__BB0_28;
$L__BB0_41:
	setp.eq.s32 	%p91, %r32, 0;
	@%p91 bra 	$L__BB0_53;
	setp.ge.s32 	%p92, %r121, %r16;
	add.s32 	%r124, %r384, %r7;
	setp.ge.s32 	%p93, %r124, %r15;
	or.pred  	%p94, %p93, %p92;
	@%p94 bra 	$L__BB0_45;
	add.s32 	%r125, %r384, %r17;
	setp.gt.s32 	%p95, %r125, -1;
	setp.lt.s32 	%p96, %r125, %r164;
	and.pred  	%p97, %p96, %p95;
	and.pred  	%p98, %p97, %p2;
	not.pred 	%p99, %p98;
	@%p99 bra 	$L__BB0_45;
	add.s32 	%r235, %r125, %r120;
	add.s32 	%r236, %r124, %r122;
	mul.wide.s32 	%rd27, %r235, 8;
	add.s64 	%rd28, %rd1, %rd27;
	shl.b32 	%r237, %r236, 3;
	mov.u32 	%r238, _ZZ12lambda_28285E29reserver_reserve_shared_34377;
	add.s32 	%r239, %r238, %r237;
	ld.global.f64 	%fd22, [%rd28];
	st.shared.f64 	[%r239], %fd22;
$L__BB0_45:
	setp.eq.s32 	%p100, %r32, 1;
	add.s32 	%r126, %r384, %r5;
	@%p100 bra 	$L__BB0_53;
	add.s32 	%r127, %r124, %r5;
	setp.ge.s32 	%p102, %r127, %r15;
	or.pred  	%p103, %p102, %p92;
	@%p103 bra 	$L__BB0_49;
	add.s32 	%r128, %r126, %r17;
	setp.gt.s32 	%p104, %r128, -1;
	setp.lt.s32 	%p105, %r128, %r164;
	and.pred  	%p106, %p105, %p104;
	and.pred  	%p107, %p106, %p2;
	not.pred 	%p108, %p107;
	@%p108 bra 	$L__BB0_49;
	add.s32 	%r240, %r128, %r120;
	add.s32 	%r241, %r127, %r122;
	mul.wide.s32 	%rd29, %r240, 8;
	add.s64 	%rd30, %rd1, %rd29;
	shl.b32 	%r242, %r241, 3;
	mov.u32 	%r243, _ZZ12lambda_28285E29reserver_reserve_shared_34377;
	add.s32 	%r244, %r243, %r242;
	ld.global.f64 	%fd23, [%rd30];
	st.shared.f64 	[%r244], %fd23;
$L__BB0_49:
	setp.eq.s32 	%p109, %r32, 2;
	@%p109 bra 	$L__BB0_53;
	add.s32 	%r129, %r127, %r5;
	setp.ge.s32 	%p111, %r129, %r15;
	or.pred  	%p112, %p111, %p92;
	@%p112 bra 	$L__BB0_53;
	add.s32 	%r245, %r126, %r5;
	add.s32 	%r130, %r245, %r17;
	setp.gt.s32 	%p113, %r130, -1;
	setp.lt.s32 	%p114, %r130, %r164;
	and.pred  	%p115, %p114, %p113;
	and.pred  	%p116, %p115, %p2;
	not.pred 	%p117, %p116;
	@%p117 bra 	$L__BB0_53;
	add.s32 	%r246, %r130, %r120;
	add.s32 	%r247, %r129, %r122;
	mul.wide.s32 	%rd31, %r246, 8;
	add.s64 	%rd32, %rd1, %rd31;
	shl.b32 	%r248, %r247, 3;
	mov.u32 	%r249, _ZZ12lambda_28285E29reserver_reserve_shared_34377;
	add.s32 	%r250, %r249, %r248;
	ld.global.f64 	%fd24, [%rd32];
	st.shared.f64 	[%r250], %fd24;
$L__BB0_53:
	add.s32 	%r382, %r118, %r6;
	setp.lt.s32 	%p118, %r118, %r14;
	@%p118 bra 	$L__BB0_25;
$L__BB0_54:
	setp.lt.s32 	%p119, %r2, 1;
	@%p119 bra 	$L__BB0_95;
	mul.lo.s32 	%r34, %r1, %r8;
	setp.lt.s32 	%p120, %r1, 1;
	@%p120 bra 	$L__BB0_72;
	add.s32 	%r252, %r1, -1;
	div.u32 	%r253, %r252, %r5;
	add.s32 	%r35, %r253, 1;
	and.b32  	%r36, %r35, 3;
	setp.lt.u32 	%p121, %r253, 3;
	mov.b32 	%r380, 0;
	@%p121 bra 	$L__BB0_67;
	and.b32  	%r37, %r35, -4;
	mov.b32 	%r380, 0;
	mov.u32 	%r381, %r380;
$L__BB0_58:
	setp.ge.s32 	%p122, %r8, %r2;
	add.s32 	%r112, %r380, %r7;
	setp.ge.s32 	%p123, %r112, %r1;
	or.pred  	%p124, %p122, %p123;
	@%p124 bra 	$L__BB0_60;
	add.s32 	%r255, %r112, %r34;
	shl.b32 	%r256, %r255, 3;
	mov.u32 	%r257, _ZZ12lambda_28285E29reserver_reserve_shared_34385;
	add.s32 	%r258, %r257, %r256;
	mul.wide.u32 	%rd33, %r255, 8;
	add.s64 	%rd34, %rd2, %rd33;
	ld.global.f64 	%fd25, [%rd34];
	st.shared.f64 	[%r258], %fd25;
$L__BB0_60:
	setp.ge.s32 	%p125, %r8, %r2;
	add.s32 	%r113, %r112, %r5;
	setp.ge.s32 	%p126, %r113, %r1;
	or.pred  	%p127, %p125, %p126;
	@%p127 bra 	$L__BB0_62;
	add.s32 	%r259, %r113, %r34;
	shl.b32 	%r260, %r259, 3;
	mov.u32 	%r261, _ZZ12lambda_28285E29reserver_reserve_shared_34385;
	add.s32 	%r262, %r261, %r260;
	mul.wide.u32 	%rd35, %r259, 8;
	add.s64 	%rd36, %rd2, %rd35;
	ld.global.f64 	%fd26, [%rd36];
	st.shared.f64 	[%r262], %fd26;
$L__BB0_62:
	setp.ge.s32 	%p128, %r8, %r2;
	add.s32 	%r114, %r113, %r5;
	setp.ge.s32 	%p129, %r114, %r1;
	or.pred  	%p130, %p128, %p129;
	@%p130 bra 	$L__BB0_64;
	add.s32 	%r263, %r114, %r34;
	shl.b32 	%r264, %r263, 3;
	mov.u32 	%r265, _ZZ12lambda_28285E29reserver_reserve_shared_34385;
	add.s32 	%r266, %r265, %r264;
	mul.wide.u32 	%rd37, %r263, 8;
	add.s64 	%rd38, %rd2, %rd37;
	ld.global.f64 	%fd27, [%rd38];
	st.shared.f64 	[%r266], %fd27;
$L__BB0_64:
	setp.ge.s32 	%p131, %r8, %r2;
	add.s32 	%r115, %r114, %r5;
	setp.ge.s32 	%p132, %r115, %r1;
	or.pred  	%p133, %p131, %p132;
	@%p133 bra 	$L__BB0_66;
	add.s32 	%r267, %r115, %r34;
	shl.b32 	%r268, %r267, 3;
	mov.u32 	%r269, _ZZ12lambda_28285E29reserver_reserve_shared_34385;
	add.s32 	%r270, %r269, %r268;
	mul.wide.u32 	%rd39, %r267, 8;
	add.s64 	%rd40, %rd2, %rd39;
	ld.global.f64 	%fd28, [%rd40];
	st.shared.f64 	[%r270], %fd28;
$L__BB0_66:
	shl.b32 	%r271, %r5, 2;
	add.s32 	%r380, %r271, %r380;
	add.s32 	%r381, %r381, 4;
	setp.eq.s32 	%p134, %r381, %r37;
	@%p134 bra 	$L__BB0_67;
	bra.uni 	$L__BB0_58;
$L__BB0_67:
	setp.eq.s32 	%p135, %r36, 0;
	@%p135 bra 	$L__BB0_72;
	mov.b32 	%r359, 0;
$L__BB0_69:
	.pragma "nounroll";
	setp.ge.s32 	%p136, %r8, %r2;
	add.s32 	%r41, %r380, %r7;
	setp.ge.s32 	%p137, %r41, %r1;
	or.pred  	%p138, %p136, %p137;
	@%p138 bra 	$L__BB0_71;
	add.s32 	%r273, %r41, %r34;
	shl.b32 	%r274, %r273, 3;
	mov.u32 	%r275, _ZZ12lambda_28285E29reserver_reserve_shared_34385;
	add.s32 	%r276, %r275, %r274;
	mul.wide.u32 	%rd41, %r273, 8;
	add.s64 	%rd42, %rd2, %rd41;
	ld.global.f64 	%fd29, [%rd42];
	st.shared.f64 	[%r276], %fd29;
$L__BB0_71:
	add.s32 	%r380, %r380, %r5;
	add.s32 	%r359, %r359, 1;
	setp.ne.s32 	%p139, %r359, %r36;
	@%p139 bra 	$L__BB0_69;
$L__BB0_72:
	setp.lt.s32 	%p140, %r1, 1;
	setp.ge.s32 	%p141, %r6, %r2;
	or.pred  	%p142, %p141, %p140;
	@%p142 bra 	$L__BB0_95;
	add.s32 	%r277, %r1, -1;
	div.u32 	%r44, %r277, %r5;
	add.s32 	%r278, %r44, 1;
	and.b32  	%r45, %r278, 3;
	shl.b32 	%r279, %r5, 3;
	shl.b32 	%r280, %r7, 3;
	add.s32 	%r281, %r279, %r280;
	mov.u32 	%r282, _ZZ12lambda_28285E29reserver_reserve_shared_34385;
	add.s32 	%r46, %r282, %r281;
	shl.b32 	%r283, %r5, 4;
	add.s32 	%r284, %r283, %r280;
	add.s32 	%r47, %r282, %r284;
	mad.lo.s32 	%r285, %r5, 24, %r280;
	add.s32 	%r48, %r282, %r285;
	add.s32 	%r49, %r282, %r280;
	and.b32  	%r286, %r278, -4;
	neg.s32 	%r50, %r286;
	mov.u32 	%r360, %r6;
$L__BB0_74:
	setp.lt.u32 	%p143, %r44, 3;
	add.s32 	%r52, %r360, %r8;
	mul.lo.s32 	%r53, %r52, %r1;
	mov.b32 	%r372, 0;
	@%p143 bra 	$L__BB0_85;
	mul.lo.s32 	%r289, %r1, %r52;
	shl.b32 	%r369, %r289, 3;
	add.s32 	%r370, %r7, %r5;
	add.s32 	%r368, %r370, %r53;
	shl.b32 	%r290, %r5, 1;
	add.s32 	%r367, %r7, %r290;
	add.s32 	%r366, %r367, %r53;
	mad.lo.s32 	%r365, %r5, 3, %r7;
	add.s32 	%r364, %r365, %r53;
	add.s32 	%r363, %r7, %r53;
	mov.b32 	%r372, 0;
	mov.u32 	%r361, %r50;
	mov.u32 	%r362, %r7;
$L__BB0_76:
	setp.ge.s32 	%p144, %r52, %r2;
	setp.ge.s32 	%p145, %r362, %r1;
	or.pred  	%p146, %p145, %p144;
	@%p146 bra 	$L__BB0_78;
	mul.wide.u32 	%rd43, %r363, 8;
	add.s64 	%rd44, %rd2, %rd43;
	add.s32 	%r291, %r49, %r369;
	ld.global.f64 	%fd30, [%rd44];
	st.shared.f64 	[%r291], %fd30;
$L__BB0_78:
	setp.ge.s32 	%p148, %r370, %r1;
	or.pred  	%p149, %p148, %p144;
	@%p149 bra 	$L__BB0_80;
	mul.wide.u32 	%rd45, %r368, 8;
	add.s64 	%rd46, %rd2, %rd45;
	add.s32 	%r292, %r46, %r369;
	ld.global.f64 	%fd31, [%rd46];
	st.shared.f64 	[%r292], %fd31;
$L__BB0_80:
	setp.ge.s32 	%p151, %r367, %r1;
	or.pred  	%p152, %p151, %p144;
	@%p152 bra 	$L__BB0_82;
	mul.wide.u32 	%rd47, %r366, 8;
	add.s64 	%rd48, %rd2, %rd47;
	add.s32 	%r293, %r47, %r369;
	ld.global.f64 	%fd32, [%rd48];
	st.shared.f64 	[%r293], %fd32;
$L__BB0_82:
	setp.ge.s32 	%p154, %r365, %r1;
	or.pred  	%p155, %p154, %p144;
	@%p155 bra 	$L__BB0_84;
	mul.wide.u32 	%rd49, %r364, 8;
	add.s64 	%rd50, %rd2, %rd49;
	add.s32 	%r294, %r48, %r369;
	ld.global.f64 	%fd33, [%rd50];
	st.shared.f64 	[%r294], %fd33;
$L__BB0_84:
	shl.b32 	%r295, %r5, 2;
	add.s32 	%r372, %r372, %r295;
	add.s32 	%r370, %r370, %r295;
	shl.b32 	%r296, %r5, 5;
	add.s32 	%r369, %r369, %r296;
	add.s32 	%r368, %r368, %r295;
	add.s32 	%r367, %r367, %r295;
	add.s32 	%r366, %r366, %r295;
	add.s32 	%r365, %r365, %r295;
	add.s32 	%r364, %r364, %r295;
	add.s32 	%r363, %r363, %r295;
	add.s32 	%r362, %r362, %r295;
	add.s32 	%r361, %r361, 4;
	setp.ne.s32 	%p156, %r361, 0;
	@%p156 bra 	$L__BB0_76;
$L__BB0_85:
	setp.eq.s32 	%p157, %r45, 0;
	@%p157 bra 	$L__BB0_94;
	setp.ge.s32 	%p158, %r52, %r2;
	add.s32 	%r85, %r372, %r7;
	setp.ge.s32 	%p159, %r85, %r1;
	or.pred  	%p160, %p159, %p158;
	@%p160 bra 	$L__BB0_88;
	add.s32 	%r297, %r85, %r53;
	mul.wide.u32 	%rd51, %r297, 8;
	add.s64 	%rd52, %rd2, %rd51;
	shl.b32 	%r298, %r297, 3;
	mov.u32 	%r299, _ZZ12lambda_28285E29reserver_reserve_shared_34385;
	add.s32 	%r300, %r299, %r298;
	ld.global.f64 	%fd34, [%rd52];
	st.shared.f64 	[%r300], %fd34;
$L__BB0_88:
	setp.eq.s32 	%p161, %r45, 1;
	@%p161 bra 	$L__BB0_94;
	setp.ge.s32 	%p162, %r52, %r2;
	add.s32 	%r86, %r85, %r5;
	setp.ge.s32 	%p163, %r86, %r1;
	or.pred  	%p164, %p163, %p162;
	@%p164 bra 	$L__BB0_91;
	add.s32 	%r301, %r86, %r53;
	mul.wide.u32 	%rd53, %r301, 8;
	add.s64 	%rd54, %rd2, %rd53;
	shl.b32 	%r302, %r301, 3;
	mov.u32 	%r303, _ZZ12lambda_28285E29reserver_reserve_shared_34385;
	add.s32 	%r304, %r303, %r302;
	ld.global.f64 	%fd35, [%rd54];
	st.shared.f64 	[%r304], %fd35;
$L__BB0_91:
	setp.eq.s32 	%p165, %r45, 2;
	@%p165 bra 	$L__BB0_94;
	setp.ge.s32 	%p166, %r52, %r2;
	add.s32 	%r87, %r86, %r5;
	setp.ge.s32 	%p167, %r87, %r1;
	or.pred  	%p168, %p167, %p166;
	@%p168 bra 	$L__BB0_94;
	add.s32 	%r305, %r87, %r53;
	mul.wide.u32 	%rd55, %r305, 8;
	add.s64 	%rd56, %rd2, %rd55;
	shl.b32 	%r306, %r305, 3;
	mov.u32 	%r307, _ZZ12lambda_28285E29reserver_reserve_shared_34385;
	add.s32 	%r308, %r307, %r306;
	ld.global.f64 	%fd36, [%rd56];
	st.shared.f64 	[%r308], %fd36;
$L__BB0_94:
	add.s32 	%r360, %r360, %r6;
	setp.lt.s32 	%p169, %r360, %r2;
	@%p169 bra 	$L__BB0_74;
$L__BB0_95:
	bar.sync 	0;
	setp.ge.s32 	%p170, %r9, %r164;
	setp.ge.s32 	%p171, %r10, %r165;
	or.pred  	%p172, %p170, %p171;
	@%p172 bra 	$L__BB0_98;
	add.s32 	%r309, %r12, %r8;
	mad.lo.s32 	%r310, %r164, %r10, %r9;
	setp.ge.s32 	%p173, %r9, %r11;
	cvta.to.global.u64 	%rd57, %rd6;
	mul.wide.u32 	%rd58, %r310, 8;
	add.s64 	%rd3, %rd57, %rd58;
	mul.lo.s32 	%r89, %r15, %r309;
	sub.s32 	%r312, %r164, %r11;
	setp.lt.s32 	%p174, %r9, %r312;
	and.pred  	%p175, %p173, %p174;
	@%p175 bra 	$L__BB0_99;
	add.s32 	%r313, %r11, %r7;
	add.s32 	%r314, %r313, %r89;
	shl.b32 	%r315, %r314, 3;
	mov.u32 	%r316, _ZZ12lambda_28285E29reserver_reserve_shared_34377;
	add.s32 	%r317, %r316, %r315;
	ld.shared.f64 	%fd37, [%r317];
	st.global.f64 	[%rd3], %fd37;
$L__BB0_98:
	ret;
$L__BB0_99:
	setp.lt.s32 	%p176, %r1, -1;
	mov.f64 	%fd91, 0d0000000000000000;
	@%p176 bra 	$L__BB0_111;
	neg.s32 	%r379, %r11;
	add.s32 	%r318, %r11, %r7;
	add.s32 	%r91, %r318, %r89;
	abs.s32 	%r319, %r11;
	add.s32 	%r92, %r11, %r319;
	add.s32 	%r93, %r92, 1;
	and.b32  	%r94, %r93, 7;
	setp.lt.u32 	%p177, %r92, 7;
	mov.f64 	%fd91, 0d0000000000000000;
	@%p177 bra 	$L__BB0_103;
	and.b32  	%r321, %r93, -8;
	neg.s32 	%r378, %r321;
	shl.b32 	%r322, %r89, 3;
	shl.b32 	%r323, %r7, 3;
	add.s32 	%r324, %r322, %r323;
	mov.u32 	%r325, _ZZ12lambda_28285E29reserver_reserve_shared_34377;
	add.s32 	%r326, %r324, %r325;
	add.s32 	%r377, %r326, 32;
	mov.u32 	%r327, _ZZ12lambda_28285E29reserver_reserve_shared_34385;
	add.s32 	%r376, %r327, 32;
	mov.f64 	%fd91, 0d0000000000000000;
$L__BB0_102:
	.pragma "nounroll";
	ld.shared.f64 	%fd42, [%r376+-32];
	ld.shared.f64 	%fd43, [%r377+-32];
	fma.rn.f64 	%fd44, %fd42, %fd43, %fd91;
	ld.shared.f64 	%fd45, [%r376+-24];
	ld.shared.f64 	%fd46, [%r377+-24];
	fma.rn.f64 	%fd47, %fd45, %fd46, %fd44;
	ld.shared.f64 	%fd48, [%r376+-16];
	ld.shared.f64 	%fd49, [%r377+-16];
	fma.rn.f64 	%fd50, %fd48, %fd49, %fd47;
	ld.shared.f64 	%fd51, [%r376+-8];
	ld.shared.f64 	%fd52, [%r377+-8];
	fma.rn.f64 	%fd53, %fd51, %fd52, %fd50;
	ld.shared.f64 	%fd54, [%r376];
	ld.shared.f64 	%fd55, [%r377];
	fma.rn.f64 	%fd56, %fd54, %fd55, %fd53;
	ld.shared.f64 	%fd57, [%r376+8];
	ld.shared.f64 	%fd58, [%r377+8];
	fma.rn.f64 	%fd59, %fd57, %fd58, %fd56;
	ld.shared.f64 	%fd60, [%r376+16];
	ld.shared.f64 	%fd61, [%r377+16];
	fma.rn.f64 	%fd62, %fd60, %fd61, %fd59;
	add.s32 	%r379, %r379, 8;
	ld.shared.f64 	%fd63, [%r376+24];
	ld.shared.f64 	%fd64, [%r377+24];
	fma.rn.f64 	%fd91, %fd63, %fd64, %fd62;
	add.s32 	%r378, %r378, 8;
	add.s32 	%r377, %r377, 64;
	add.s32 	%r376, %r376, 64;
	setp.eq.s32 	%p178, %r378, 0;
	@%p178 bra 	$L__BB0_103;
	bra.uni 	$L__BB0_102;
$L__BB0_103:
	setp.eq.s32 	%p179, %r94, 0;
	@%p179 bra 	$L__BB0_111;
	setp.lt.u32 	%p180, %r94, 4;
	@%p180 bra 	$L__BB0_106;
	add.s32 	%r328, %r379, %r11;
	shl.b32 	%r329, %r328, 3;
	mov.u32 	%r330, _ZZ12lambda_28285E29reserver_reserve_shared_34385;
	add.s32 	%r331, %r330, %r329;
	add.s32 	%r332, %r91, %r379;
	ld.shared.f64 	%fd66, [%r331];
	shl.b32 	%r333, %r332, 3;
	mov.u32 	%r334, _ZZ12lambda_28285E29reserver_reserve_shared_34377;
	add.s32 	%r335, %r334, %r333;
	ld.shared.f64 	%fd67, [%r335];
	fma.rn.f64 	%fd68, %fd66, %fd67, %fd91;
	ld.shared.f64 	%fd69, [%r331+8];
	ld.shared.f64 	%fd70, [%r335+8];
	fma.rn.f64 	%fd71, %fd69, %fd70, %fd68;
	ld.shared.f64 	%fd72, [%r331+16];
	ld.shared.f64 	%fd73, [%r335+16];
	fma.rn.f64 	%fd74, %fd72, %fd73, %fd71;
	ld.shared.f64 	%fd75, [%r331+24];
	ld.shared.f64 	%fd76, [%r335+24];
	fma.rn.f64 	%fd91, %fd75, %fd76, %fd74;
	add.s32 	%r379, %r379, 4;
$L__BB0_106:
	and.b32  	%r336, %r93, 3;
	setp.eq.s32 	%p181, %r336, 0;
	@%p181 bra 	$L__BB0_111;
	setp.eq.s32 	%p182, %r336, 1;
	@%p182 bra 	$L__BB0_109;
	add.s32 	%r337, %r379, %r11;
	shl.b32 	%r338, %r337, 3;
	mov.u32 	%r339, _ZZ12lambda_28285E29reserver_reserve_shared_34385;
	add.s32 	%r340, %r339, %r338;
	add.s32 	%r341, %r91, %r379;
	ld.shared.f64 	%fd78, [%r340];
	shl.b32 	%r342, %r341, 3;
	mov.u32 	%r343, _ZZ12lambda_28285E29reserver_reserve_shared_34377;
	add.s32 	%r344, %r343, %r342;
	ld.shared.f64 	%fd79, [%r344];
	fma.rn.f64 	%fd80, %fd78, %fd79, %fd91;
	ld.shared.f64 	%fd81, [%r340+8];
	ld.shared.f64 	%fd82, [%r344+8];
	fma.rn.f64 	%fd91, %fd81, %fd82, %fd80;
	add.s32 	%r379, %r379, 2;
$L__BB0_109:
	and.b32  	%r345, %r92, 1;
	setp.eq.b32 	%p183, %r345, 1;
	@%p183 bra 	$L__BB0_111;
	add.s32 	%r346, %r379, %r11;
	shl.b32 	%r347, %r346, 3;
	mov.u32 	%r348, _ZZ12lambda_28285E29reserver_reserve_shared_34385;
	add.s32 	%r349, %r348, %r347;
	add.s32 	%r350, %r91, %r379;
	ld.shared.f64 	%fd83, [%r349];
	shl.b32 	%r351, %r350, 3;
	mov.u32 	%r352, _ZZ12lambda_28285E29reserver_reserve_shared_34377;
	add.s32 	%r353, %r352, %r351;
	ld.shared.f64 	%fd84, [%r353];
	fma.rn.f64 	%fd91, %fd83, %fd84, %fd91;
$L__BB0_111:
	st.global.f64 	[%rd3], %fd91;
	bra.uni 	$L__BB0_98;

}
	// .globl	lambda_28609
.visible .entry lambda_28609(
	.param .align 8 .b8 lambda_28609_param_0[16],
	.param .align 8 .b8 lambda_28609_param_1[40],
	.param .align 8 .b8 lambda_28609_param_2[24],
	.param .u64 .ptr .align 1 lambda_28609_param_3,
	.param .u64 .ptr .align 1 lambda_28609_param_4,
	.param .u64 .ptr .align 1 lambda_28609_param_5
)
.maxntid 128
{
	.reg .pred 	%p<184>;
	.reg .b32 	%r<407>;
	.reg .b64 	%rd<59>;
	.reg .b64 	%fd<93>;
	// demoted variable
	.shared .align 8 .b8 _ZZ12lambda_28609E29reserver_reserve_shared_34659[7504];
	// demoted variable
	.shared .align 8 .b8 _ZZ12lambda_28609E29reserver_reserve_shared_34662[392];
	ld.param.u64 	%rd4, [lambda_28609_param_0+8];
	ld.param.v2.u32 	{%r167, %r168}, [lambda_28609_param_1+32];
	ld.param.v2.u32 	{%r3, %r4}, [lambda_28609_param_2+16];
	ld.param.u64 	%rd7, [lambda_28609_param_3];
	ld.param.u64 	%rd8, [lambda_28609_param_5];
	cvta.to.global.u64 	%rd1, %rd8;
	cvta.to.global.u64 	%rd2, %rd7;
	mov.u32 	%r5, %ntid.x;
	mov.u32 	%r6, %ntid.y;
	mov.u32 	%r169, %ctaid.x;
	mov.u32 	%r170, %ctaid.y;
	mov.u32 	%r7, %tid.x;
	mov.u32 	%r8, %tid.y;
	mad.lo.s32 	%r9, %r169, %r5, %r7;
	shr.u32 	%r171, %r4, 31;
	add.s32 	%r172, %r4, %r171;
	shr.s32 	%r10, %r172, 1;
	mad.lo.s32 	%r11, %r170, %r6, %r8;
	shr.u32 	%r173, %r3, 31;
	add.s32 	%r174, %r3, %r173;
	shr.s32 	%r12, %r174, 1;
	and.b32  	%r13, %r172, -2;
	and.b32  	%r14, %r174, -2;
	add.s32 	%r15, %r13, %r6;
	add.s32 	%r16, %r14, %r5;
	setp.lt.s32 	%p3, %r15, 1;
	@%p3 bra 	$L__BB1_54;
	mul.lo.s32 	%r17, %r16, %r8;
	sub.s32 	%r18, %r11, %r10;
	sub.s32 	%r19, %r9, %r12;
	mul.lo.s32 	%r20, %r18, %r167;
	setp.lt.s32 	%p4, %r16, 1;
	@%p4 bra 	$L__BB1_23;
	setp.lt.s32 	%p5, %r18, %r168;
	setp.gt.s32 	%p6, %r18, -1;
	and.pred  	%p1, %p6, %p5;
	max.s32 	%r176, %r14, 0;
	setp.gt.s32 	%p7, %r3, 1;
	selp.u32 	%r177, 1, 0, %p7;
	selp.s32 	%r178, -1, 0, %p7;
	add.s32 	%r179, %r176, %r178;
	div.u32 	%r180, %r179, %r5;
	add.s32 	%r181, %r180, %r177;
	add.s32 	%r21, %r181, 1;
	and.b32  	%r22, %r21, 3;
	setp.lt.u32 	%p8, %r181, 3;
	mov.b32 	%r405, 0;
	@%p8 bra 	$L__BB1_17;
	and.b32  	%r23, %r21, -4;
	mov.b32 	%r405, 0;
	mov.u32 	%r406, %r405;
$L__BB1_4:
	setp.ge.u32 	%p9, %r8, %r15;
	add.s32 	%r151, %r405, %r7;
	setp.ge.s32 	%p10, %r151, %r16;
	or.pred  	%p11, %p9, %p10;
	@%p11 bra 	$L__BB1_7;
	add.s32 	%r152, %r405, %r19;
	setp.gt.s32 	%p12, %r152, -1;
	setp.lt.s32 	%p13, %r152, %r167;
	and.pred  	%p14, %p13, %p12;
	and.pred  	%p15, %p14, %p1;
	not.pred 	%p16, %p15;
	@%p16 bra 	$L__BB1_7;
	add.s32 	%r183, %r152, %r20;
	add.s32 	%r184, %r151, %r17;
	mul.wide.s32 	%rd9, %r183, 8;
	add.s64 	%rd10, %rd1, %rd9;
	shl.b32 	%r185, %r184, 3;
	mov.u32 	%r186, _ZZ12lambda_28609E29reserver_reserve_shared_34659;
	add.s32 	%r187, %r186, %r185;
	ld.global.f64 	%fd13, [%rd10];
	st.shared.f64 	[%r187], %fd13;
$L__BB1_7:
	add.s32 	%r153, %r405, %r5;
	add.s32 	%r154, %r151, %r5;
	setp.ge.s32 	%p18, %r154, %r16;
	or.pred  	%p19, %p9, %p18;
	@%p19 bra 	$L__BB1_10;
	add.s32 	%r155, %r153, %r19;
	setp.gt.s32 	%p20, %r155, -1;
	setp.lt.s32 	%p21, %r155, %r167;
	and.pred  	%p22, %p21, %p20;
	and.pred  	%p23, %p22, %p1;
	not.pred 	%p24, %p23;
	@%p24 bra 	$L__BB1_10;
	add.s32 	%r188, %r155, %r20;
	add.s32 	%r189, %r154, %r17;
	mul.wide.s32 	%rd11, %r188, 8;
	add.s64 	%rd12, %rd1, %rd11;
	shl.b32 	%r190, %r189, 3;
	mov.u32 	%r191, _ZZ12lambda_28609E29reserver_reserve_shared_34659;
	add.s32 	%r192, %r191, %r190;
	ld.global.f64 	%fd14, [%rd12];
	st.shared.f64 	[%r192], %fd14;
$L__BB1_10:
	add.s32 	%r156, %r153, %r5;
	add.s32 	%r157, %r154, %r5;
	setp.ge.s32 	%p26, %r157, %r16;
	or.pred  	%p27, %p9, %p26;
	@%p27 bra 	$L__BB1_13;
	add.s32 	%r158, %r156, %r19;
	setp.gt.s32 	%p28, %r158, -1;
	setp.lt.s32 	%p29, %r158, %r167;
	and.pred  	%p30, %p29, %p28;
	and.pred  	%p31, %p30, %p1;
	not.pred 	%p32, %p31;
	@%p32 bra 	$L__BB1_13;
	add.s32 	%r193, %r158, %r20;
	add.s32 	%r194, %r157, %r17;
	mul.wide.s32 	%rd13, %r193, 8;
	add.s64 	%rd14, %rd1, %rd13;
	shl.b32 	%r195, %r194, 3;
	mov.u32 	%r196, _ZZ12lambda_28609E29reserver_reserve_shared_34659;
	add.s32 	%r197, %r196, %r195;
	ld.global.f64 	%fd15, [%rd14];
	st.shared.f64 	[%r197], %fd15;
$L__BB1_13:
	add.s32 	%r159, %r156, %r5;
	add.s32 	%r160, %r157, %r5;
	setp.ge.s32 	%p34, %r160, %r16;
	or.pred  	%p35, %p9, %p34;
	@%p35 bra 	$L__BB1_16;
	add.s32 	%r161, %r159, %r19;
	setp.gt.s32 	%p36, %r161, -1;
	setp.lt.s32 	%p37, %r161, %r167;
	and.pred  	%p38, %p37, %p36;
	and.pred  	%p39, %p38, %p1;
	not.pred 	%p40, %p39;
	@%p40 bra 	$L__BB1_16;
	add.s32 	%r198, %r161, %r20;
	add.s32 	%r199, %r160, %r17;
	mul.wide.s32 	%rd15, %r198, 8;
	add.s64 	%rd16, %rd1, %rd15;
	shl.b32 	%r200, %r199, 3;
	mov.u32 	%r201, _ZZ12lambda_28609E29reserver_reserve_shared_34659;
	add.s32 	%r202, %r201, %r200;
	ld.global.f64 	%fd16, [%rd16];
	st.shared.f64 	[%r202], %fd16;
$L__BB1_16:
	add.s32 	%r405, %r159, %r5;
	add.s32 	%r406, %r406, 4;
	setp.eq.s32 	%p41, %r406, %r23;
	@%p41 bra 	$L__BB1_17;
	bra.uni 	$L__BB1_4;
$L__BB1_17:
	setp.eq.s32 	%p42, %r22, 0;
	@%p42 bra 	$L__BB1_23;
	mov.b32 	%r375, 0;
$L__BB1_19:
	.pragma "nounroll";
	setp.ge.u32 	%p43, %r8, %r15;
	add.s32 	%r27, %r405, %r7;
	setp.ge.s32 	%p44, %r27, %r16;
	or.pred  	%p45, %p43, %p44;
	@%p45 bra 	$L__BB1_22;
	add.s32 	%r28, %r405, %r19;
	setp.gt.s32 	%p46, %r28, -1;
	setp.lt.s32 	%p47, %r28, %r167;
	and.pred  	%p48, %p47, %p46;
	and.pred  	%p49, %p48, %p1;
	not.pred 	%p50, %p49;
	@%p50 bra 	$L__BB1_22;
	add.s32 	%r204, %r28, %r20;
	add.s32 	%r205, %r27, %r17;
	mul.wide.s32 	%rd17, %r204, 8;
	add.s64 	%rd18, %rd1, %rd17;
	shl.b32 	%r206, %r205, 3;
	mov.u32 	%r207, _ZZ12lambda_28609E29reserver_reserve_shared_34659;
	add.s32 	%r208, %r207, %r206;
	ld.global.f64 	%fd17, [%rd18];
	st.shared.f64 	[%r208], %fd17;
$L__BB1_22:
	add.s32 	%r405, %r405, %r5;
	add.s32 	%r375, %r375, 1;
	setp.ne.s32 	%p51, %r375, %r22;
	@%p51 bra 	$L__BB1_19;
$L__BB1_23:
	setp.lt.s32 	%p52, %r4, 2;
	@%p52 bra 	$L__BB1_54;
	max.s32 	%r209, %r14, 0;
	setp.gt.s32 	%p53, %r3, 1;
	selp.u32 	%r210, 1, 0, %p53;
	selp.s32 	%r211, -1, 0, %p53;
	add.s32 	%r212, %r209, %r211;
	div.u32 	%r213, %r212, %r5;
	add.s32 	%r31, %r213, %r210;
	add.s32 	%r214, %r31, 1;
	and.b32  	%r32, %r214, 3;
	and.b32  	%r33, %r214, -4;
	mov.u32 	%r401, %r6;
$L__BB1_25:
	mov.u32 	%r120, %r401;
	setp.lt.s32 	%p54, %r16, 1;
	add.s32 	%r121, %r120, %r18;
	mul.lo.s32 	%r122, %r121, %r167;
	add.s32 	%r123, %r120, %r8;
	mul.lo.s32 	%r124, %r123, %r16;
	@%p54 bra 	$L__BB1_53;
	setp.lt.s32 	%p55, %r121, %r168;
	setp.lt.u32 	%p56, %r31, 3;
	setp.gt.s32 	%p57, %r121, -1;
	and.pred  	%p2, %p57, %p55;
	mov.b32 	%r403, 0;
	@%p56 bra 	$L__BB1_41;
	mov.b32 	%r403, 0;
	mov.u32 	%r404, %r403;
$L__BB1_28:
	setp.ge.s32 	%p58, %r123, %r15;
	add.s32 	%r136, %r403, %r7;
	setp.ge.s32 	%p59, %r136, %r16;
	or.pred  	%p60, %p59, %p58;
	@%p60 bra 	$L__BB1_31;
	add.s32 	%r137, %r403, %r19;
	setp.gt.s32 	%p61, %r137, -1;
	setp.lt.s32 	%p62, %r137, %r167;
	and.pred  	%p63, %p62, %p61;
	and.pred  	%p64, %p63, %p2;
	not.pred 	%p65, %p64;
	@%p65 bra 	$L__BB1_31;
	add.s32 	%r217, %r137, %r122;
	mul.wide.s32 	%rd19, %r217, 8;
	add.s64 	%rd20, %rd1, %rd19;
	add.s32 	%r218, %r136, %r124;
	ld.global.f64 	%fd18, [%rd20];
	shl.b32 	%r219, %r218, 3;
	mov.u32 	%r220, _ZZ12lambda_28609E29reserver_reserve_shared_34659;
	add.s32 	%r221, %r220, %r219;
	st.shared.f64 	[%r221], %fd18;
$L__BB1_31:
	add.s32 	%r138, %r403, %r5;
	add.s32 	%r139, %r136, %r5;
	setp.ge.s32 	%p67, %r139, %r16;
	or.pred  	%p68, %p67, %p58;
	@%p68 bra 	$L__BB1_34;
	add.s32 	%r140, %r138, %r19;
	setp.gt.s32 	%p69, %r140, -1;
	setp.lt.s32 	%p70, %r140, %r167;
	and.pred  	%p71, %p70, %p69;
	and.pred  	%p72, %p71, %p2;
	not.pred 	%p73, %p72;
	@%p73 bra 	$L__BB1_34;
	add.s32 	%r222, %r140, %r122;
	mul.wide.s32 	%rd21, %r222, 8;
	add.s64 	%rd22, %rd1, %rd21;
	add.s32 	%r223, %r139, %r124;
	ld.global.f64 	%fd19, [%rd22];
	shl.b32 	%r224, %r223, 3;
	mov.u32 	%r225, _ZZ12lambda_28609E29reserver_reserve_shared_34659;
	add.s32 	%r226, %r225, %r224;
	st.shared.f64 	[%r226], %fd19;
$L__BB1_34:
	add.s32 	%r141, %r138, %r5;
	add.s32 	%r142, %r139, %r5;
	setp.ge.s32 	%p75, %r142, %r16;
	or.pred  	%p76, %p75, %p58;
	@%p76 bra 	$L__BB1_37;
	add.s32 	%r143, %r141, %r19;
	setp.gt.s32 	%p77, %r143, -1;
	setp.lt.s32 	%p78, %r143, %r167;
	and.pred  	%p79, %p78, %p77;
	and.pred  	%p80, %p79, %p2;
	not.pred 	%p81, %p80;
	@%p81 bra 	$L__BB1_37;
	add.s32 	%r227, %r143, %r122;
	mul.wide.s32 	%rd23, %r227, 8;
	add.s64 	%rd24, %rd1, %rd23;
	add.s32 	%r228, %r142, %r124;
	ld.global.f64 	%fd20, [%rd24];
	shl.b32 	%r229, %r228, 3;
	mov.u32 	%r230, _ZZ12lambda_28609E29reserver_reserve_shared_34659;
	add.s32 	%r231, %r230, %r229;
	st.shared.f64 	[%r231], %fd20;
$L__BB1_37:
	add.s32 	%r144, %r141, %r5;
	add.s32 	%r145, %r142, %r5;
	setp.ge.s32 	%p83, %r145, %r16;
	or.pred  	%p84, %p83, %p58;
	@%p84 bra 	$L__BB1_40;
	add.s32 	%r146, %r144, %r19;
	setp.gt.s32 	%p85, %r146, -1;
	setp.lt.s32 	%p86, %r146, %r167;
	and.pred  	%p87, %p86, %p85;
	and.pred  	%p88, %p87, %p2;
	not.pred 	%p89, %p88;
	@%p89 bra 	$L__BB1_40;
	add.s32 	%r232, %r146, %r122;
	mul.wide.s32 	%rd25, %r232, 8;
	add.s64 	%rd26, %rd1, %rd25;
	add.s32 	%r233, %r145, %r124;
	ld.global.f64 	%fd21, [%rd26];
	shl.b32 	%r234, %r233, 3;
	mov.u32 	%r235, _ZZ12lambda_28609E29reserver_reserve_shared_34659;
	add.s32 	%r236, %r235, %r234;
	st.shared.f64 	[%r236], %fd21;
$L__BB1_40:
	add.s32 	%r403, %r144, %r5;
	add.s32 	%r404, %r404, 4;
	setp.eq.s32 	%p90, %r404, %r33;
	@%p90 bra 	$L__BB1_41;
	bra.uni 	$L__BB1_28;
$L__BB1_41:
	setp.eq.s32 	%p91, %r32, 0;
	@%p91 bra 	$L__BB1_53;
	setp.ge.s32 	%p92, %r123, %r15;
	add.s32 	%r126, %r403, %r7;
	setp.ge.s32 	%p93, %r126, %r16;
	or.pred  	%p94, %p93, %p92;
	@%p94 bra 	$L__BB1_45;
	add.s32 	%r127, %r403, %r19;
	setp.gt.s32 	%p95, %r127, -1;
	setp.lt.s32 	%p96, %r127, %r167;
	and.pred  	%p97, %p96, %p95;
	and.pred  	%p98, %p97, %p2;
	not.pred 	%p99, %p98;
	@%p99 bra 	$L__BB1_45;
	add.s32 	%r237, %r127, %r122;
	mul.wide.s32 	%rd27, %r237, 8;
	add.s64 	%rd28, %rd1, %rd27;
	add.s32 	%r238, %r126, %r124;
	ld.global.f64 	%fd22, [%rd28];
	shl.b32 	%r239, %r238, 3;
	mov.u32 	%r240, _ZZ12lambda_28609E29reserver_reserve_shared_34659;
	add.s32 	%r241, %r240, %r239;
	st.shared.f64 	[%r241], %fd22;
$L__BB1_45:
	setp.eq.s32 	%p100, %r32, 1;
	add.s32 	%r128, %r403, %r5;
	@%p100 bra 	$L__BB1_53;
	add.s32 	%r129, %r126, %r5;
	setp.ge.s32 	%p102, %r129, %r16;
	or.pred  	%p103, %p102, %p92;
	@%p103 bra 	$L__BB1_49;
	add.s32 	%r130, %r128, %r19;
	setp.gt.s32 	%p104, %r130, -1;
	setp.lt.s32 	%p105, %r130, %r167;
	and.pred  	%p106, %p105, %p104;
	and.pred  	%p107, %p106, %p2;
	not.pred 	%p108, %p107;
	@%p108 bra 	$L__BB1_49;
	add.s32 	%r242, %r130, %r122;
	mul.wide.s32 	%rd29, %r242, 8;
	add.s64 	%rd30, %rd1, %rd29;
	add.s32 	%r243, %r129, %r124;
	ld.global.f64 	%fd23, [%rd30];
	shl.b32 	%r244, %r243, 3;
	mov.u32 	%r245, _ZZ12lambda_28609E29reserver_reserve_shared_34659;
	add.s32 	%r246, %r245, %r244;
	st.shared.f64 	[%r246], %fd23;
$L__BB1_49:
	setp.eq.s32 	%p109, %r32, 2;
	@%p109 bra 	$L__BB1_53;
	add.s32 	%r131, %r129, %r5;
	setp.ge.s32 	%p111, %r131, %r16;
	or.pred  	%p112, %p111, %p92;
	@%p112 bra 	$L__BB1_53;
	add.s32 	%r247, %r128, %r5;
	add.s32 	%r132, %r247, %r19;
	setp.gt.s32 	%p113, %r132, -1;
	setp.lt.s32 	%p114, %r132, %r167;
	and.pred  	%p115, %p114, %p113;
	and.pred  	%p116, %p115, %p2;
	not.pred 	%p117, %p116;
	@%p117 bra 	$L__BB1_53;
	add.s32 	%r248, %r132, %r122;
	mul.wide.s32 	%rd31, %r248, 8;
	add.s64 	%rd32, %rd1, %rd31;
	add.s32 	%r249, %r131, %r124;
	ld.global.f64 	%fd24, [%rd32];
	shl.b32 	%r250, %r249, 3;
	mov.u32 	%r251, _ZZ12lambda_28609E29reserver_reserve_shared_34659;
	add.s32 	%r252, %r251, %r250;
	st.shared.f64 	[%r252], %fd24;
$L__BB1_53:
	add.s32 	%r401, %r120, %r6;
	setp.lt.s32 	%p118, %r120, %r13;
	@%p118 bra 	$L__BB1_25;
$L__BB1_54:
	setp.lt.s32 	%p119, %r4, 1;
	@%p119 bra 	$L__BB1_95;
	mul.lo.s32 	%r34, %r3, %r8;
	setp.lt.s32 	%p120, %r3, 1;
	@%p120 bra 	$L__BB1_72;
	add.s32 	%r254, %r3, -1;
	div.u32 	%r255, %r254, %r5;
	add.s32 	%r35, %r255, 1;
	and.b32  	%r36, %r35, 3;
	setp.lt.u32 	%p121, %r255, 3;
	mov.b32 	%r399, 0;
	@%p121 bra 	$L__BB1_67;
	and.b32  	%r37, %r35, -4;
	mov.b32 	%r399, 0;
	mov.u32 	%r400, %r399;
$L__BB1_58:
	setp.ge.s32 	%p122, %r8, %r4;
	add.s32 	%r114, %r399, %r7;
	setp.ge.s32 	%p123, %r114, %r3;
	or.pred  	%p124, %p122, %p123;
	@%p124 bra 	$L__BB1_60;
	add.s32 	%r257, %r114, %r34;
	shl.b32 	%r258, %r257, 3;
	mov.u32 	%r259, _ZZ12lambda_28609E29reserver_reserve_shared_34662;
	add.s32 	%r260, %r259, %r258;
	mul.wide.u32 	%rd33, %r257, 8;
	add.s64 	%rd34, %rd2, %rd33;
	ld.global.f64 	%fd25, [%rd34];
	st.shared.f64 	[%r260], %fd25;
$L__BB1_60:
	setp.ge.s32 	%p125, %r8, %r4;
	add.s32 	%r115, %r114, %r5;
	setp.ge.s32 	%p126, %r115, %r3;
	or.pred  	%p127, %p125, %p126;
	@%p127 bra 	$L__BB1_62;
	add.s32 	%r261, %r115, %r34;
	shl.b32 	%r262, %r261, 3;
	mov.u32 	%r263, _ZZ12lambda_28609E29reserver_reserve_shared_34662;
	add.s32 	%r264, %r263, %r262;
	mul.wide.u32 	%rd35, %r261, 8;
	add.s64 	%rd36, %rd2, %rd35;
	ld.global.f64 	%fd26, [%rd36];
	st.shared.f64 	[%r264], %fd26;
$L__BB1_62:
	setp.ge.s32 	%p128, %r8, %r4;
	add.s32 	%r116, %r115, %r5;
	setp.ge.s32 	%p129, %r116, %r3;
	or.pred  	%p130, %p128, %p129;
	@%p130 bra 	$L__BB1_64;
	add.s32 	%r265, %r116, %r34;
	shl.b32 	%r266, %r265, 3;
	mov.u32 	%r267, _ZZ12lambda_28609E29reserver_reserve_shared_34662;
	add.s32 	%r268, %r267, %r266;
	mul.wide.u32 	%rd37, %r265, 8;
	add.s64 	%rd38, %rd2, %rd37;
	ld.global.f64 	%fd27, [%rd38];
	st.shared.f64 	[%r268], %fd27;
$L__BB1_64:
	setp.ge.s32 	%p131, %r8, %r4;
	add.s32 	%r117, %r116, %r5;
	setp.ge.s32 	%p132, %r117, %r3;
	or.pred  	%p133, %p131, %p132;
	@%p133 bra 	$L__BB1_66;
	add.s32 	%r269, %r117, %r34;
	shl.b32 	%r270, %r269, 3;
	mov.u32 	%r271, _ZZ12lambda_28609E29reserver_reserve_shared_34662;
	add.s32 	%r272, %r271, %r270;
	mul.wide.u32 	%rd39, %r269, 8;
	add.s64 	%rd40, %rd2, %rd39;
	ld.global.f64 	%fd28, [%rd40];
	st.shared.f64 	[%r272], %fd28;
$L__BB1_66:
	shl.b32 	%r273, %r5, 2;
	add.s32 	%r399, %r273, %r399;
	add.s32 	%r400, %r400, 4;
	setp.eq.s32 	%p134, %r400, %r37;
	@%p134 bra 	$L__BB1_67;
	bra.uni 	$L__BB1_58;
$L__BB1_67:
	setp.eq.s32 	%p135, %r36, 0;
	@%p135 bra 	$L__BB1_72;
	mov.b32 	%r378, 0;
$L__BB1_69:
	.pragma "nounroll";
	setp.ge.s32 	%p136, %r8, %r4;
	add.s32 	%r41, %r399, %r7;
	setp.ge.s32 	%p137, %r41, %r3;
	or.pred  	%p138, %p136, %p137;
	@%p138 bra 	$L__BB1_71;
	add.s32 	%r275, %r41, %r34;
	shl.b32 	%r276, %r275, 3;
	mov.u32 	%r277, _ZZ12lambda_28609E29reserver_reserve_shared_34662;
	add.s32 	%r278, %r277, %r276;
	mul.wide.u32 	%rd41, %r275, 8;
	add.s64 	%rd42, %rd2, %rd41;
	ld.global.f64 	%fd29, [%rd42];
	st.shared.f64 	[%r278], %fd29;
$L__BB1_71:
	add.s32 	%r399, %r399, %r5;
	add.s32 	%r378, %r378, 1;
	setp.ne.s32 	%p139, %r378, %r36;
	@%p139 bra 	$L__BB1_69;
$L__BB1_72:
	setp.lt.s32 	%p140, %r3, 1;
	setp.ge.s32 	%p141, %r6, %r4;
	or.pred  	%p142, %p141, %p140;
	@%p142 bra 	$L__BB1_95;
	add.s32 	%r279, %r3, -1;
	div.u32 	%r44, %r279, %r5;
	add.s32 	%r280, %r44, 1;
	and.b32  	%r45, %r280, 3;
	shl.b32 	%r281, %r5, 3;
	shl.b32 	%r282, %r7, 3;
	add.s32 	%r283, %r281, %r282;
	mov.u32 	%r284, _ZZ12lambda_28609E29reserver_reserve_shared_34662;
	add.s32 	%r46, %r284, %r283;
	shl.b32 	%r285, %r5, 4;
	add.s32 	%r286, %r285, %r282;
	add.s32 	%r47, %r284, %r286;
	mad.lo.s32 	%r287, %r5, 24, %r282;
	add.s32 	%r48, %r284, %r287;
	add.s32 	%r49, %r284, %r282;
	and.b32  	%r288, %r280, -4;
	neg.s32 	%r50, %r288;
	mov.u32 	%r379, %r6;
$L__BB1_74:
	setp.lt.u32 	%p143, %r44, 3;
	add.s32 	%r52, %r379, %r8;
	mul.lo.s32 	%r53, %r52, %r3;
	mov.b32 	%r391, 0;
	@%p143 bra 	$L__BB1_85;
	add.s32 	%r389, %r7, %r5;
	add.s32 	%r388, %r389, %r53;
	mul.lo.s32 	%r291, %r3, %r52;
	shl.b32 	%r387, %r291, 3;
	shl.b32 	%r292, %r5, 1;
	add.s32 	%r386, %r7, %r292;
	add.s32 	%r385, %r386, %r53;
	mad.lo.s32 	%r384, %r5, 3, %r7;
	add.s32 	%r383, %r384, %r53;
	add.s32 	%r382, %r7, %r53;
	mov.b32 	%r391, 0;
	mov.u32 	%r380, %r50;
	mov.u32 	%r381, %r7;
$L__BB1_76:
	setp.ge.s32 	%p144, %r52, %r4;
	setp.ge.s32 	%p145, %r381, %r3;
	or.pred  	%p146, %p145, %p144;
	@%p146 bra 	$L__BB1_78;
	add.s32 	%r293, %r49, %r387;
	mul.wide.u32 	%rd43, %r382, 8;
	add.s64 	%rd44, %rd2, %rd43;
	ld.global.f64 	%fd30, [%rd44];
	st.shared.f64 	[%r293], %fd30;
$L__BB1_78:
	setp.ge.s32 	%p148, %r389, %r3;
	or.pred  	%p149, %p148, %p144;
	@%p149 bra 	$L__BB1_80;
	add.s32 	%r294, %r46, %r387;
	mul.wide.u32 	%rd45, %r388, 8;
	add.s64 	%rd46, %rd2, %rd45;
	ld.global.f64 	%fd31, [%rd46];
	st.shared.f64 	[%r294], %fd31;
$L__BB1_80:
	setp.ge.s32 	%p151, %r386, %r3;
	or.pred  	%p152, %p151, %p144;
	@%p152 bra 	$L__BB1_82;
	add.s32 	%r295, %r47, %r387;
	mul.wide.u32 	%rd47, %r385, 8;
	add.s64 	%rd48, %rd2, %rd47;
	ld.global.f64 	%fd32, [%rd48];
	st.shared.f64 	[%r295], %fd32;
$L__BB1_82:
	setp.ge.s32 	%p154, %r384, %r3;
	or.pred  	%p155, %p154, %p144;
	@%p155 bra 	$L__BB1_84;
	add.s32 	%r296, %r48, %r387;
	mul.wide.u32 	%rd49, %r383, 8;
	add.s64 	%rd50, %rd2, %rd49;
	ld.global.f64 	%fd33, [%rd50];
	st.shared.f64 	[%r296], %fd33;
$L__BB1_84:
	shl.b32 	%r297, %r5, 2;
	add.s32 	%r391, %r391, %r297;
	add.s32 	%r389, %r389, %r297;
	add.s32 	%r388, %r388, %r297;
	shl.b32 	%r298, %r5, 5;
	add.s32 	%r387, %r387, %r298;
	add.s32 	%r386, %r386, %r297;
	add.s32 	%r385, %r385, %r297;
	add.s32 	%r384, %r384, %r297;
	add.s32 	%r383, %r383, %r297;
	add.s32 	%r382, %r382, %r297;
	add.s32 	%r381, %r381, %r297;
	add.s32 	%r380, %r380, 4;
	setp.ne.s32 	%p156, %r380, 0;
	@%p156 bra 	$L__BB1_76;
$L__BB1_85:
	setp.eq.s32 	%p157, %r45, 0;
	@%p157 bra 	$L__BB1_94;
	setp.ge.s32 	%p158, %r52, %r4;
	add.s32 	%r85, %r391, %r7;
	setp.ge.s32 	%p159, %r85, %r3;
	or.pred  	%p160, %p159, %p158;
	@%p160 bra 	$L__BB1_88;
	add.s32 	%r299, %r85, %r53;
	shl.b32 	%r300, %r299, 3;
	mov.u32 	%r301, _ZZ12lambda_28609E29reserver_reserve_shared_34662;
	add.s32 	%r302, %r301, %r300;
	mul.wide.u32 	%rd51, %r299, 8;
	add.s64 	%rd52, %rd2, %rd51;
	ld.global.f64 	%fd34, [%rd52];
	st.shared.f64 	[%r302], %fd34;
$L__BB1_88:
	setp.eq.s32 	%p161, %r45, 1;
	@%p161 bra 	$L__BB1_94;
	setp.ge.s32 	%p162, %r52, %r4;
	add.s32 	%r86, %r85, %r5;
	setp.ge.s32 	%p163, %r86, %r3;
	or.pred  	%p164, %p163, %p162;
	@%p164 bra 	$L__BB1_91;
	add.s32 	%r303, %r86, %r53;
	shl.b32 	%r304, %r303, 3;
	mov.u32 	%r305, _ZZ12lambda_28609E29reserver_reserve_shared_34662;
	add.s32 	%r306, %r305, %r304;
	mul.wide.u32 	%rd53, %r303, 8;
	add.s64 	%rd54, %rd2, %rd53;
	ld.global.f64 	%fd35, [%rd54];
	st.shared.f64 	[%r306], %fd35;
$L__BB1_91:
	setp.eq.s32 	%p165, %r45, 2;
	@%p165 bra 	$L__BB1_94;
	setp.ge.s32 	%p166, %r52, %r4;
	add.s32 	%r87, %r86, %r5;
	setp.ge.s32 	%p167, %r87, %r3;
	or.pred  	%p168, %p167, %p166;
	@%p168 bra 	$L__BB1_94;
	add.s32 	%r307, %r87, %r53;
	shl.b32 	%r308, %r307, 3;
	mov.u32 	%r309, _ZZ12lambda_28609E29reserver_reserve_shared_34662;
	add.s32 	%r310, %r309, %r308;
	mul.wide.u32 	%rd55, %r307, 8;
	add.s64 	%rd56, %rd2, %rd55;
	ld.global.f64 	%fd36, [%rd56];
	st.shared.f64 	[%r310], %fd36;
$L__BB1_94:
	add.s32 	%r379, %r379, %r6;
	setp.lt.s32 	%p169, %r379, %r4;
	@%p169 bra 	$L__BB1_74;
$L__BB1_95:
	bar.sync 	0;
	setp.ge.s32 	%p170, %r9, %r167;
	setp.ge.s32 	%p171, %r11, %r168;
	or.pred  	%p172, %p170, %p171;
	@%p172 bra 	$L__BB1_98;
	setp.ge.s32 	%p173, %r11, %r10;
	mad.lo.s32 	%r312, %r167, %r11, %r9;
	cvta.to.global.u64 	%rd57, %rd4;
	mul.wide.u32 	%rd58, %r312, 8;
	add.s64 	%rd3, %rd57, %rd58;
	sub.s32 	%r313, %r168, %r10;
	setp.lt.s32 	%p174, %r11, %r313;
	and.pred  	%p175, %p173, %p174;
	@%p175 bra 	$L__BB1_99;
	add.s32 	%r314, %r10, %r8;
	add.s32 	%r315, %r12, %r7;
	mad.lo.s32 	%r316, %r16, %r314, %r315;
	shl.b32 	%r317, %r316, 3;
	mov.u32 	%r318, _ZZ12lambda_28609E29reserver_reserve_shared_34659;
	add.s32 	%r319, %r318, %r317;
	ld.shared.f64 	%fd37, [%r319];
	st.global.f64 	[%rd3], %fd37;
$L__BB1_98:
	ret;
$L__BB1_99:
	setp.lt.s32 	%p176, %r4, -1;
	mov.f64 	%fd91, 0d0000000000000000;
	@%p176 bra 	$L__BB1_111;
	neg.s32 	%r398, %r10;
	add.s32 	%r91, %r12, %r7;
	abs.s32 	%r320, %r10;
	add.s32 	%r92, %r10, %r320;
	add.s32 	%r93, %r92, 1;
	and.b32  	%r94, %r93, 7;
	setp.lt.u32 	%p177, %r92, 7;
	mov.f64 	%fd91, 0d0000000000000000;
	@%p177 bra 	$L__BB1_103;
	and.b32  	%r322, %r93, -8;
	neg.s32 	%r397, %r322;
	mad.lo.s32 	%r323, %r8, %r16, %r91;
	shl.b32 	%r324, %r323, 3;
	mov.u32 	%r325, _ZZ12lambda_28609E29reserver_reserve_shared_34659;
	add.s32 	%r396, %r325, %r324;
	shl.b32 	%r326, %r12, 7;
	shl.b32 	%r327, %r5, 6;
	add.s32 	%r97, %r326, %r327;
	shl.b32 	%r328, %r12, 4;
	shl.b32 	%r329, %r5, 3;
	add.s32 	%r98, %r328, %r329;
	mov.u32 	%r330, _ZZ12lambda_28609E29reserver_reserve_shared_34662;
	add.s32 	%r395, %r330, 32;
	mov.f64 	%fd91, 0d0000000000000000;
$L__BB1_102:
	.pragma "nounroll";
	ld.shared.f64 	%fd42, [%r395+-32];
	ld.shared.f64 	%fd43, [%r396];
	fma.rn.f64 	%fd44, %fd42, %fd43, %fd91;
	ld.shared.f64 	%fd45, [%r395+-24];
	add.s32 	%r331, %r396, %r98;
	ld.shared.f64 	%fd46, [%r331];
	fma.rn.f64 	%fd47, %fd45, %fd46, %fd44;
	ld.shared.f64 	%fd48, [%r395+-16];
	add.s32 	%r332, %r331, %r98;
	ld.shared.f64 	%fd49, [%r332];
	fma.rn.f64 	%fd50, %fd48, %fd49, %fd47;
	ld.shared.f64 	%fd51, [%r395+-8];
	add.s32 	%r333, %r332, %r98;
	ld.shared.f64 	%fd52, [%r333];
	fma.rn.f64 	%fd53, %fd51, %fd52, %fd50;
	ld.shared.f64 	%fd54, [%r395];
	add.s32 	%r334, %r333, %r98;
	ld.shared.f64 	%fd55, [%r334];
	fma.rn.f64 	%fd56, %fd54, %fd55, %fd53;
	ld.shared.f64 	%fd57, [%r395+8];
	add.s32 	%r335, %r334, %r98;
	ld.shared.f64 	%fd58, [%r335];
	fma.rn.f64 	%fd59, %fd57, %fd58, %fd56;
	ld.shared.f64 	%fd60, [%r395+16];
	add.s32 	%r336, %r335, %r98;
	ld.shared.f64 	%fd61, [%r336];
	fma.rn.f64 	%fd62, %fd60, %fd61, %fd59;
	add.s32 	%r398, %r398, 8;
	ld.shared.f64 	%fd63, [%r395+24];
	add.s32 	%r337, %r336, %r98;
	ld.shared.f64 	%fd64, [%r337];
	fma.rn.f64 	%fd91, %fd63, %fd64, %fd62;
	add.s32 	%r397, %r397, 8;
	add.s32 	%r396, %r396, %r97;
	add.s32 	%r395, %r395, 64;
	setp.eq.s32 	%p178, %r397, 0;
	@%p178 bra 	$L__BB1_103;
	bra.uni 	$L__BB1_102;
$L__BB1_103:
	setp.eq.s32 	%p179, %r94, 0;
	@%p179 bra 	$L__BB1_111;
	setp.lt.u32 	%p180, %r94, 4;
	@%p180 bra 	$L__BB1_106;
	add.s32 	%r338, %r398, %r10;
	shl.b32 	%r339, %r338, 3;
	mov.u32 	%r340, _ZZ12lambda_28609E29reserver_reserve_shared_34662;
	add.s32 	%r341, %r340, %r339;
	add.s32 	%r342, %r338, %r8;
	ld.shared.f64 	%fd66, [%r341];
	mad.lo.s32 	%r343, %r342, %r16, %r91;
	shl.b32 	%r344, %r343, 3;
	mov.u32 	%r345, _ZZ12lambda_28609E29reserver_reserve_shared_34659;
	add.s32 	%r346, %r345, %r344;
	ld.shared.f64 	%fd67, [%r346];
	fma.rn.f64 	%fd68, %fd66, %fd67, %fd91;
	ld.shared.f64 	%fd69, [%r341+8];
	shl.b32 	%r347, %r16, 3;
	add.s32 	%r348, %r346, %r347;
	ld.shared.f64 	%fd70, [%r348];
	fma.rn.f64 	%fd71, %fd69, %fd70, %fd68;
	ld.shared.f64 	%fd72, [%r341+16];
	add.s32 	%r349, %r348, %r347;
	ld.shared.f64 	%fd73, [%r349];
	fma.rn.f64 	%fd74, %fd72, %fd73, %fd71;
	ld.shared.f64 	%fd75, [%r341+24];
	add.s32 	%r350, %r349, %r347;
	ld.shared.f64 	%fd76, [%r350];
	fma.rn.f64 	%fd91, %fd75, %fd76, %fd74;
	add.s32 	%r398, %r398, 4;
$L__BB1_106:
	and.b32  	%r351, %r93, 3;
	setp.eq.s32 	%p181, %r351, 0;
	@%p181 bra 	$L__BB1_111;
	setp.eq.s32 	%p182, %r351, 1;
	@%p182 bra 	$L__BB1_109;
	add.s32 	%r352, %r398, %r10;
	shl.b32 	%r353, %r352, 3;
	mov.u32 	%r354, _ZZ12lambda_28609E29reserver_reserve_shared_34662;
	add.s32 	%r355, %r354, %r353;
	add.s32 	%r356, %r352, %r8;
	ld.shared.f64 	%fd78, [%r355];
	mad.lo.s32 	%r357, %r356, %r16, %r91;
	shl.b32 	%r358, %r357, 3;
	mov.u32 	%r359, _ZZ12lambda_28609E29reserver_reserve_shared_34659;
	add.s32 	%r360, %r359, %r358;
	ld.shared.f64 	%fd79, [%r360];
	fma.rn.f64 	%fd80, %fd78, %fd79, %fd91;
	ld.shared.f64 	%fd81, [%r355+8];
	shl.b32 	%r361, %r16, 3;
	add.s32 	%r362, %r360, %r361;
	ld.shared.f64 	%fd82, [%r362];
	fma.rn.f64 	%fd91, %fd81, %fd82, %fd80;
	add.s32 	%r398, %r398, 2;
$L__BB1_109:
	and.b32  	%r363, %r92, 1;
	setp.eq.b32 	%p183, %r363, 1;
	@%p183 bra 	$L__BB1_111;
	add.s32 	%r364, %r398, %r10;
	shl.b32 	%r365, %r364, 3;
	mov.u32 	%r366, _ZZ12lambda_28609E29reserver_reserve_shared_34662;
	add.s32 	%r367, %r366, %r365;
	add.s32 	%r368, %r364, %r8;
	ld.shared.f64 	%fd83, [%r367];
	mad.lo.s32 	%r369, %r368, %r16, %r91;
	shl.b32 	%r370, %r369, 3;
	mov.u32 	%r371, _ZZ12lambda_28609E29reserver_reserve_shared_34659;
	add.s32 	%r372, %r371, %r370;
	ld.shared.f64 	%fd84, [%r372];
	fma.rn.f64 	%fd91, %fd83, %fd84, %fd91;
$L__BB1_111:
	st.global.f64 	[%rd3], %fd91;
	bra.uni 	$L__BB1_98;

}


// ===== COMPILED SASS (sm_100) =====

	.target	sm_100

	.elftype	@"ET_EXEC"


//--------------------- .note.nv.tkinfo           --------------------------
	.section	.note.nv.tkinfo,"",@"SHT_NOTE"
	.sectionflags	@"SHF_NOTE_NV_TKINFO"
	.tkinfo
        /*0018*/ 	.word	0x00000002
        /*0030*/ 	.string	""
        /*0030*/ 	.string	"ptxas"
        /*0030*/ 	.string	"Cuda compilation tools, release 13.0, V13.0.88"
        /*0030*/ 	.string	"Build cuda_13.0.r13.0/compiler.36424714_0"
        /*0030*/ 	.string	"-arch sm_100 -m 64 "



//--------------------- .note.nv.cuinfo           --------------------------
	.section	.note.nv.cuinfo,"",@"SHT_NOTE"
	.sectionflags	@"SHF_NOTE_NV_CUINFO"
        /*0018*/ 	.short	0x0002
        /*001a*/ 	.short	0x0064
        /*001c*/ 	.short	0x0082
	.zero		2


//--------------------- .nv.info                  --------------------------
	.section	.nv.info,"",@"SHT_CUDA_INFO"
	.align	4


	//----- nvinfo : EIATTR_REGCOUNT
	.align		4
        /*0000*/ 	.byte	0x04, 0x2f
        /*0002*/ 	.short	(.L_1 - .L_0)
	.align		4
.L_0:
        /*0004*/ 	.word	index@(lambda_28285)
        /*0008*/ 	.word	0x00000020


	//----- nvinfo : EIATTR_FRAME_SIZE
	.align		4
.L_1:
        /*000c*/ 	.byte	0x04, 0x11
        /*000e*/ 	.short	(.L_3 - .L_2)
	.align		4
.L_2:
        /*0010*/ 	.word	index@(lambda_28285)
        /*0014*/ 	.word	0x00000000


	//----- nvinfo : EIATTR_REGCOUNT
	.align		4
.L_3:
        /*0018*/ 	.byte	0x04, 0x2f
        /*001a*/ 	.short	(.L_5 - .L_4)
	.align		4
.L_4:
        /*001c*/ 	.word	index@(lambda_28609)
        /*0020*/ 	.word	0x00000020


	//----- nvinfo : EIATTR_FRAME_SIZE
	.align		4
.L_5:
        /*0024*/ 	.byte	0x04, 0x11
        /*0026*/ 	.short	(.L_7 - .L_6)
	.align		4
.L_6:
        /*0028*/ 	.word	index@(lambda_28609)
        /*002c*/ 	.word	0x00000000


	//----- nvinfo : EIATTR_MIN_STACK_SIZE
	.align		4
.L_7:
        /*0030*/ 	.byte	0x04, 0x12
        /*0032*/ 	.short	(.L_9 - .L_8)
	.align		4
.L_8:
        /*0034*/ 	.word	index@(lambda_28609)
        /*0038*/ 	.word	0x00000000


	//----- nvinfo : EIATTR_MIN_STACK_SIZE
	.align		4
.L_9:
        /*003c*/ 	.byte	0x04, 0x12
        /*003e*/ 	.short	(.L_11 - .L_10)
	.align		4
.L_10:
        /*0040*/ 	.word	index@(lambda_28285)
        /*0044*/ 	.word	0x00000000
.L_11:


//--------------------- .nv.compat                --------------------------
	.section	.nv.compat,"",@"SHT_CUDA_COMPAT_INFO"
	.align	4
        /*0000*/ 	.byte	0x02, 0x09, 0x00, 0x00, 0x02, 0x02, 0x01, 0x00, 0x02, 0x05, 0x05, 0x00, 0x03, 0x07, 0x01, 0x01
        /*0010*/ 	.byte	0x02, 0x03, 0x00, 0x00, 0x02, 0x06, 0x01, 0x00, 0x04, 0x0b, 0x08, 0x00, 0x01, 0x00, 0x00, 0x00
        /*0020*/ 	.byte	0x00, 0x00, 0x00, 0x00


//--------------------- .nv.info.lambda_28609     --------------------------
	.section	.nv.info.lambda_28609,"",@"SHT_CUDA_INFO"
	.sectionflags	@""
	.align	4


	//----- nvinfo : EIATTR_CUDA_API_VERSION
	.align		4
        /*0000*/ 	.byte	0x04, 0x37
        /*0002*/ 	.short	(.L_13 - .L_12)
.L_12:
        /*0004*/ 	.word	0x00000082


	//----- nvinfo : EIATTR_KPARAM_INFO
	.align		4
.L_13:
        /*0008*/ 	.byte	0x04, 0x17
        /*000a*/ 	.short	(.L_15 - .L_14)
.L_14:
        /*000c*/ 	.word	0x00000000
        /*0010*/ 	.short	0x0005
        /*0012*/ 	.short	0x0060
        /*0014*/ 	.byte	0x00, 0xf5, 0x21, 0x00


	//----- nvinfo : EIATTR_KPARAM_INFO
	.align		4
.L_15:
        /*0018*/ 	.byte	0x04, 0x17
        /*001a*/ 	.short	(.L_17 - .L_16)
.L_16:
        /*001c*/ 	.word	0x00000000
        /*0020*/ 	.short	0x0004
        /*0022*/ 	.short	0x0058
        /*0024*/ 	.byte	0x00, 0xf5, 0x21, 0x00


	//----- nvinfo : EIATTR_KPARAM_INFO
	.align		4
.L_17:
        /*0028*/ 	.byte	0x04, 0x17
        /*002a*/ 	.short	(.L_19 - .L_18)
.L_18:
        /*002c*/ 	.word	0x00000000
        /*0030*/ 	.short	0x0003
        /*0032*/ 	.short	0x0050
        /*0034*/ 	.byte	0x00, 0xf5, 0x21, 0x00


	//----- nvinfo : EIATTR_KPARAM_INFO
	.align		4
.L_19:
        /*0038*/ 	.byte	0x04, 0x17
        /*003a*/ 	.short	(.L_21 - .L_20)
.L_20:
        /*003c*/ 	.word	0x00000000
        /*0040*/ 	.short	0x0002
        /*0042*/ 	.short	0x0038
        /*0044*/ 	.byte	0x00, 0xf0, 0x61, 0x00


	//----- nvinfo : EIATTR_KPARAM_INFO
	.align		4
.L_21:
        /*0048*/ 	.byte	0x04, 0x17
        /*004a*/ 	.short	(.L_23 - .L_22)
.L_22:
        /*004c*/ 	.word	0x00000000
        /*0050*/ 	.short	0x0001
        /*0052*/ 	.short	0x0010
        /*0054*/ 	.byte	0x00, 0xf0, 0xa1, 0x00


	//----- nvinfo : EIATTR_KPARAM_INFO
	.align		4
.L_23:
        /*0058*/ 	.byte	0x04, 0x17
        /*005a*/ 	.short	(.L_25 - .L_24)
.L_24:
        /*005c*/ 	.word	0x00000000
        /*0060*/ 	.short	0x0000
        /*0062*/ 	.short	0x0000
        /*0064*/ 	.byte	0x00, 0xf0, 0x41, 0x00


	//----- nvinfo : EIATTR_SPARSE_MMA_MASK
	.align		4
.L_25:
        /*0068*/ 	.byte	0x03, 0x50
        /*006a*/ 	.short	0x0000


	//----- nvinfo : EIATTR_MAXREG_COUNT
	.align		4
        /*006c*/ 	.byte	0x03, 0x1b
        /*006e*/ 	.short	0x00ff


	//----- nvinfo : EIATTR_NUM_BARRIERS
	.align		4
        /*0070*/ 	.byte	0x02, 0x4c
        /*0072*/ 	.byte	0x01
	.zero		1


	//----- nvinfo : EIATTR_MERCURY_ISA_VERSION
	.align		4
        /*0074*/ 	.byte	0x03, 0x5f
        /*0076*/ 	.short	0x0101


	//----- nvinfo : EIATTR_VRC_CTA_INIT_COUNT
	.align		4
        /*0078*/ 	.byte	0x02, 0x4a
	.zero		1
	.zero		1


	//----- nvinfo : EIATTR_EXIT_INSTR_OFFSETS
	.align		4
        /*007c*/ 	.byte	0x04, 0x1c
        /*007e*/ 	.short	(.L_27 - .L_26)


	//   ....[0]....
.L_26:
        /*0080*/ 	.word	0x000044d0


	//   ....[1]....
        /*0084*/ 	.word	0x00004670


	//   ....[2]....
        /*0088*/ 	.word	0x00004e90


	//----- nvinfo : EIATTR_MAX_THREADS
	.align		4
.L_27:
        /*008c*/ 	.byte	0x04, 0x05
        /*008e*/ 	.short	(.L_29 - .L_28)
.L_28:
        /*0090*/ 	.word	0x00000080
        /*0094*/ 	.word	0x00000001
        /*0098*/ 	.word	0x00000001


	//----- nvinfo : EIATTR_CRS_STACK_SIZE
	.align		4
.L_29:
        /*009c*/ 	.byte	0x04, 0x1e
        /*009e*/ 	.short	(.L_31 - .L_30)
.L_30:
        /*00a0*/ 	.word	0x00000000


	//----- nvinfo : EIATTR_CBANK_PARAM_SIZE
	.align		4
.L_31:
        /*00a4*/ 	.byte	0x03, 0x19
        /*00a6*/ 	.short	0x0068


	//----- nvinfo : EIATTR_PARAM_CBANK
	.align		4
        /*00a8*/ 	.byte	0x04, 0x0a
        /*00aa*/ 	.short	(.L_33 - .L_32)
	.align		4
.L_32:
        /*00ac*/ 	.word	index@(.nv.constant0.lambda_28609)
        /*00b0*/ 	.short	0x0380
        /*00b2*/ 	.short	0x0068


	//----- nvinfo : EIATTR_SW_WAR
	.align		4
.L_33:
        /*00b4*/ 	.byte	0x04, 0x36
        /*00b6*/ 	.short	(.L_35 - .L_34)
.L_34:
        /*00b8*/ 	.word	0x00000008
.L_35:


//--------------------- .nv.info.lambda_28285     --------------------------
	.section	.nv.info.lambda_28285,"",@"SHT_CUDA_INFO"
	.sectionflags	@""
	.align	4


	//----- nvinfo : EIATTR_CUDA_API_VERSION
	.align		4
        /*0000*/ 	.byte	0x04, 0x37
        /*0002*/ 	.short	(.L_37 - .L_36)
.L_36:
        /*0004*/ 	.word	0x00000082


	//----- nvinfo : EIATTR_KPARAM_INFO
	.align		4
.L_37:
        /*0008*/ 	.byte	0x04, 0x17
        /*000a*/ 	.short	(.L_39 - .L_38)
.L_38:
        /*000c*/ 	.word	0x00000000
        /*0010*/ 	.short	0x0004
        /*0012*/ 	.short	0x0050
        /*0014*/ 	.byte	0x00, 0xf0, 0x41, 0x00


	//----- nvinfo : EIATTR_KPARAM_INFO
	.align		4
.L_39:
        /*0018*/ 	.byte	0x04, 0x17
        /*001a*/ 	.short	(.L_41 - .L_40)
.L_40:
        /*001c*/ 	.word	0x00000000
        /*0020*/ 	.short	0x0003
        /*0022*/ 	.short	0x0048
        /*0024*/ 	.byte	0x00, 0xf5, 0x21, 0x00


	//----- nvinfo : EIATTR_KPARAM_INFO
	.align		4
.L_41:
        /*0028*/ 	.byte	0x04, 0x17
        /*002a*/ 	.short	(.L_43 - .L_42)
.L_42:
        /*002c*/ 	.word	0x00000000
        /*0030*/ 	.short	0x0002
        /*0032*/ 	.short	0x0020
        /*0034*/ 	.byte	0x00, 0xf0, 0xa1, 0x00


	//----- nvinfo : EIATTR_KPARAM_INFO
	.align		4
.L_43:
        /*0038*/ 	.byte	0x04, 0x17
        /*003a*/ 	.short	(.L_45 - .L_44)
.L_44:
        /*003c*/ 	.word	0x00000000
        /*0040*/ 	.short	0x0001
        /*0042*/ 	.short	0x0018
        /*0044*/ 	.byte	0x00, 0xf5, 0x21, 0x00


	//----- nvinfo : EIATTR_KPARAM_INFO
	.align		4
.L_45:
        /*0048*/ 	.byte	0x04, 0x17
        /*004a*/ 	.short	(.L_47 - .L_46)
.L_46:
        /*004c*/ 	.word	0x00000000
        /*0050*/ 	.short	0x0000
        /*0052*/ 	.short	0x0000
        /*0054*/ 	.byte	0x00, 0xf0, 0x61, 0x00


	//----- nvinfo : EIATTR_SPARSE_MMA_MASK
	.align		4
.L_47:
        /*0058*/ 	.byte	0x03, 0x50
        /*005a*/ 	.short	0x0000


	//----- nvinfo : EIATTR_MAXREG_COUNT
	.align		4
        /*005c*/ 	.byte	0x03, 0x1b
        /*005e*/ 	.short	0x00ff


	//----- nvinfo : EIATTR_NUM_BARRIERS
	.align		4
        /*0060*/ 	.byte	0x02, 0x4c
        /*0062*/ 	.byte	0x01
	.zero		1


	//----- nvinfo : EIATTR_MERCURY_ISA_VERSION
	.align		4
        /*0064*/ 	.byte	0x03, 0x5f
        /*0066*/ 	.short	0x0101


	//----- nvinfo : EIATTR_VRC_CTA_INIT_COUNT
	.align		4
        /*0068*/ 	.byte	0x02, 0x4a
	.zero		1
	.zero		1


	//----- nvinfo : EIATTR_EXIT_INSTR_OFFSETS
	.align		4
        /*006c*/ 	.byte	0x04, 0x1c
        /*006e*/ 	.short	(.L_49 - .L_48)


	//   ....[0]....
.L_48:
        /*0070*/ 	.word	0x000044d0


	//   ....[1]....
        /*0074*/ 	.word	0x00004660


	//   ....[2]....
        /*0078*/ 	.word	0x00004d80


	//----- nvinfo : EIATTR_MAX_THREADS
	.align		4
.L_49:
        /*007c*/ 	.byte	0x04, 0x05
        /*007e*/ 	.short	(.L_51 - .L_50)
.L_50:
        /*0080*/ 	.word	0x00000080
        /*0084*/ 	.word	0x00000001
        /*0088*/ 	.word	0x00000001


	//----- nvinfo : EIATTR_CRS_STACK_SIZE
	.align		4
.L_51:
        /*008c*/ 	.byte	0x04, 0x1e
        /*008e*/ 	.short	(.L_53 - .L_52)
.L_52:
        /*0090*/ 	.word	0x00000000


	//----- nvinfo : EIATTR_CBANK_PARAM_SIZE
	.align		4
.L_53:
        /*0094*/ 	.byte	0x03, 0x19
        /*0096*/ 	.short	0x0060


	//----- nvinfo : EIATTR_PARAM_CBANK
	.align		4
        /*0098*/ 	.byte	0x04, 0x0a
        /*009a*/ 	.short	(.L_55 - .L_54)
	.align		4
.L_54:
        /*009c*/ 	.word	index@(.nv.constant0.lambda_28285)
        /*00a0*/ 	.short	0x0380
        /*00a2*/ 	.short	0x0060


	//----- nvinfo : EIATTR_SW_WAR
	.align		4
.L_55:
        /*00a4*/ 	.byte	0x04, 0x36
        /*00a6*/ 	.short	(.L_57 - .L_56)
.L_56:
        /*00a8*/ 	.word	0x00000008
.L_57:


//--------------------- .nv.callgraph             --------------------------
	.section	.nv.callgraph,"",@"SHT_CUDA_CALLGRAPH"
	.align	4
	.sectionentsize	8
	.align		4
        /*0000*/ 	.word	0x00000000
	.align		4
        /*0004*/ 	.word	0xffffffff
	.align		4
        /*0008*/ 	.word	0x00000000
	.align		4
        /*000c*/ 	.word	0xfffffffe
	.align		4
        /*0010*/ 	.word	0x00000000
	.align		4
        /*0014*/ 	.word	0xfffffffd
	.align		4
        /*0018*/ 	.word	0x00000000
	.align		4
        /*001c*/ 	.word	0xfffffffc


//--------------------- .text.lambda_28609        --------------------------
	.section	.text.lambda_28609,"ax",@progbits
	.align	128
        .global         lambda_28609
        .type           lambda_28609,@function
        .size           lambda_28609,(.L_x_145 - lambda_28609)
        .other          lambda_28609,@"STO_CUDA_ENTRY STV_DEFAULT"
lambda_28609:
.text.lambda_28609:
[----:B------:R-:W-:Y:S01]  /*0000*/  LDC R1, c[0x0][0x37c] ;  /* 0x0000df00ff017b82 */ /* 0x000fe20000000800 */
[----:B------:R-:W0:Y:S07]  /*0010*/  LDCU.64 UR14, c[0x0][0x3c8] ;  /* 0x00007900ff0e77ac */ /* 0x000e2e0008000a00 */
[----:B------:R-:W1:Y:S01]  /*0020*/  LDC R13, c[0x0][0x360] ;  /* 0x0000d800ff0d7b82 */ /* 0x000e620000000800 */
[----:B------:R-:W2:Y:S01]  /*0030*/  S2R R2, SR_CTAID.Y ;  /* 0x0000000000027919 */ /* 0x000ea20000002600 */
[----:B------:R-:W3:Y:S01]  /*0040*/  LDCU UR5, c[0x0][0x364] ;  /* 0x00006c80ff0577ac */ /* 0x000ee20008000800 */
[----:B------:R-:W4:Y:S01]  /*0050*/  S2R R0, SR_TID.X ;  /* 0x0000000000007919 */ /* 0x000f220000002100 */
[----:B------:R-:W1:Y:S04]  /*0060*/  LDCU.64 UR8, c[0x0][0x358] ;  /* 0x00006b00ff0877ac */ /* 0x000e680008000a00 */
[----:B------:R-:W4:Y:S01]  /*0070*/  S2UR UR10, SR_CTAID.X ;  /* 0x00000000000a79c3 */ /* 0x000f220000002500 */
[----:B------:R-:W2:Y:S01]  /*0080*/  S2R R3, SR_TID.Y ;  /* 0x0000000000037919 */ /* 0x000ea20000002200 */
[----:B0-----:R-:W-:-:S02]  /*0090*/  ULEA.HI UR4, UR15, UR15, URZ, 0x1 ;  /* 0x0000000f0f047291 */ /* 0x001fc4000f8f08ff */
[----:B------:R-:W-:Y:S02]  /*00a0*/  ULEA.HI UR6, UR14, UR14, URZ, 0x1 ;  /* 0x0000000e0e067291 */ /* 0x000fe4000f8f08ff */
[----:B------:R-:W-:Y:S02]  /*00b0*/  ULOP3.LUT UR11, UR4, 0xfffffffe, URZ, 0xc0, !UPT ;  /* 0xfffffffe040b7892 */ /* 0x000fe4000f8ec0ff */
[----:B------:R-:W-:Y:S02]  /*00c0*/  USHF.R.S32.HI UR7, URZ, 0x1, UR6 ;  /* 0x00000001ff077899 */ /* 0x000fe40008011406 */
[----:B---3--:R-:W-:Y:S02]  /*00d0*/  UIADD3 UR12, UPT, UPT, UR11, UR5, URZ ;  /* 0x000000050b0c7290 */ /* 0x008fe4000fffe0ff */
[----:B------:R-:W-:Y:S02]  /*00e0*/  ULOP3.LUT UR6, UR6, 0xfffffffe, URZ, 0xc0, !UPT ;  /* 0xfffffffe06067892 */ /* 0x000fe4000f8ec0ff */
[----:B------:R-:W-:-:S02]  /*00f0*/  UISETP.GE.AND UP0, UPT, UR12, 0x1, UPT ;  /* 0x000000010c00788c */ /* 0x000fc4000bf06270 */
[----:B------:R-:W-:Y:S02]  /*0100*/  USHF.R.S32.HI UR4, URZ, 0x1, UR4 ;  /* 0x00000001ff047899 */ /* 0x000fe40008011404 */
[C---:B-1----:R-:W-:Y:S02]  /*0110*/  VIADD R5, R13.reuse, UR6 ;  /* 0x000000060d057c36 */ /* 0x042fe40008000000 */
[----:B----4-:R-:W-:Y:S02]  /*0120*/  IMAD R12, R13, UR10, R0 ;  /* 0x0000000a0d0c7c24 */ /* 0x010fe4000f8e0200 */
[----:B--2---:R-:W-:Y:S01]  /*0130*/  IMAD R11, R2, UR5, R3 ;  /* 0x00000005020b7c24 */ /* 0x004fe2000f8e0203 */
[----:B------:R-:W-:Y:S06]  /*0140*/  BRA.U !UP0, `(.L_x_0) ;  /* 0x00000021083c7547 */ /* 0x000fec000b800000 */
[----:B------:R-:W-:Y:S01]  /*0150*/  ISETP.GE.AND P0, PT, R5, 0x1, PT ;  /* 0x000000010500780c */ /* 0x000fe20003f06270 */
[----:B------:R-:W-:Y:S02]  /*0160*/  VIADD R2, R11, -UR4 ;  /* 0x800000040b027c36 */ /* 0x000fe40008000000 */
[----:B------:R-:W-:-:S10]  /*0170*/  VIADD R4, R12, -UR7 ;  /* 0x800000070c047c36 */ /* 0x000fd40008000000 */
[----:B------:R-:W-:Y:S05]  /*0180*/  @!P0 BRA `(.L_x_1) ;  /* 0x0000000c00a88947 */ /* 0x000fea0003800000 */
[----:B------:R-:W0:Y:S01]  /*0190*/  I2F.U32.RP R8, R13 ;  /* 0x0000000d00087306 */ /* 0x000e220000209000 */
[----:B------:R-:W-:Y:S01]  /*01a0*/  UISETP.GT.AND UP0, UPT, UR14, 0x1, UPT ;  /* 0x000000010e00788c */ /* 0x000fe2000bf04270 */
[----:B------:R-:W-:Y:S01]  /*01b0*/  ISETP.NE.U32.AND P2, PT, R13, RZ, PT ;  /* 0x000000ff0d00720c */ /* 0x000fe20003f45070 */
[----:B------:R-:W-:Y:S01]  /*01c0*/  UISETP.LT.AND UP1, UPT, URZ, UR6, UPT ;  /* 0x00000006ff00728c */ /* 0x000fe2000bf21270 */
[----:B------:R-:W-:-:S03]  /*01d0*/  IMAD.MOV.U32 R19, RZ, RZ, RZ ;  /* 0x000000ffff137224 */ /* 0x000fc600078e00ff */
[----:B------:R-:W-:-:S04]  /*01e0*/  USEL UR4, URZ, UR6, !UP1 ;  /* 0x00000006ff047287 */ /* 0x000fc8000c800000 */
[----:B------:R-:W-:Y:S02]  /*01f0*/  UIADD3 UR7, UPT, UPT, UR4, -0x1, URZ ;  /* 0xffffffff04077890 */ /* 0x000fe4000fffe0ff */
[----:B------:R-:W-:Y:S01]  /*0200*/  @!UP0 UIADD3 UR7, UPT, UPT, UR4, URZ, URZ ;  /* 0x000000ff04078290 */ /* 0x000fe2000fffe0ff */
[----:B0-----:R-:W0:Y:S01]  /*0210*/  MUFU.RCP R8, R8 ;  /* 0x0000000800087308 */ /* 0x001e220000001000 */
[----:B------:R-:W-:Y:S01]  /*0220*/  USEL UR4, URZ, 0x1, !UP0 ;  /* 0x00000001ff047887 */ /* 0x000fe2000c000000 */
[----:B0-----:R-:W-:-:S06]  /*0230*/  IADD3 R6, PT, PT, R8, 0xffffffe, RZ ;  /* 0x0ffffffe08067810 */ /* 0x001fcc0007ffe0ff */
[----:B------:R0:W1:Y:S02]  /*0240*/  F2I.FTZ.U32.TRUNC.NTZ R7, R6 ;  /* 0x0000000600077305 */ /* 0x000064000021f000 */
[----:B0-----:R-:W-:Y:S02]  /*0250*/  IMAD.MOV.U32 R6, RZ, RZ, RZ ;  /* 0x000000ffff067224 */ /* 0x001fe400078e00ff */
[----:B-1----:R-:W-:-:S04]  /*0260*/  IMAD.MOV R10, RZ, RZ, -R7 ;  /* 0x000000ffff0a7224 */ /* 0x002fc800078e0a07 */
[----:B------:R-:W-:-:S04]  /*0270*/  IMAD R9, R10, R13, RZ ;  /* 0x0000000d0a097224 */ /* 0x000fc800078e02ff */
[----:B------:R-:W-:-:S06]  /*0280*/  IMAD.HI.U32 R7, R7, R9, R6 ;  /* 0x0000000907077227 */ /* 0x000fcc00078e0006 */
[----:B------:R-:W-:-:S04]  /*0290*/  IMAD.HI.U32 R7, R7, UR7, RZ ;  /* 0x0000000707077c27 */ /* 0x000fc8000f8e00ff */
[----:B------:R-:W-:-:S04]  /*02a0*/  IMAD.MOV R6, RZ, RZ, -R7 ;  /* 0x000000ffff067224 */ /* 0x000fc800078e0a07 */
[----:B------:R-:W-:Y:S01]  /*02b0*/  IMAD R6, R13, R6, UR7 ;  /* 0x000000070d067e24 */ /* 0x000fe2000f8e0206 */
[----:B------:R-:W0:Y:S04]  /*02c0*/  LDCU UR7, c[0x0][0x3b4] ;  /* 0x00007680ff0777ac */ /* 0x000e280008000800 */
[----:B------:R-:W-:-:S13]  /*02d0*/  ISETP.GE.U32.AND P0, PT, R6, R13, PT ;  /* 0x0000000d0600720c */ /* 0x000fda0003f06070 */
[-C--:B------:R-:W-:Y:S01]  /*02e0*/  @P0 IADD3 R6, PT, PT, R6, -R13.reuse, RZ ;  /* 0x8000000d06060210 */ /* 0x080fe20007ffe0ff */
[----:B------:R-:W-:Y:S01]  /*02f0*/  @P0 VIADD R7, R7, 0x1 ;  /* 0x0000000107070836 */ /* 0x000fe20000000000 */
[----:B0-----:R-:W-:Y:S02]  /*0300*/  ISETP.GE.AND P0, PT, R2, UR7, PT ;  /* 0x0000000702007c0c */ /* 0x001fe4000bf06270 */
[----:B------:R-:W-:Y:S02]  /*0310*/  ISETP.GE.U32.AND P1, PT, R6, R13, PT ;  /* 0x0000000d0600720c */ /* 0x000fe40003f26070 */
[----:B------:R-:W-:-:S11]  /*0320*/  ISETP.GT.AND P0, PT, R2, -0x1, !P0 ;  /* 0xffffffff0200780c */ /* 0x000fd60004704270 */
[----:B------:R-:W-:Y:S01]  /*0330*/  @P1 VIADD R7, R7, 0x1 ;  /* 0x0000000107071836 */ /* 0x000fe20000000000 */
[----:B------:R-:W-:-:S05]  /*0340*/  @!P2 LOP3.LUT R7, RZ, R13, RZ, 0x33, !PT ;  /* 0x0000000dff07a212 */ /* 0x000fca00078e33ff */
[----:B------:R-:W-:-:S05]  /*0350*/  VIADD R7, R7, UR4 ;  /* 0x0000000407077c36 */ /* 0x000fca0008000000 */
[C---:B------:R-:W-:Y:S02]  /*0360*/  ISETP.GE.U32.AND P1, PT, R7.reuse, 0x3, PT ;  /* 0x000000030700780c */ /* 0x040fe40003f26070 */
[----:B------:R-:W-:Y:S01]  /*0370*/  IADD3 R8, PT, PT, R7, 0x1, RZ ;  /* 0x0000000107087810 */ /* 0x000fe20007ffe0ff */
[----:B------:R-:W-:-:S03]  /*0380*/  IMAD R7, R5, R3, RZ ;  /* 0x0000000305077224 */ /* 0x000fc600078e02ff */
[----:B------:R-:W-:-:S07]  /*0390*/  LOP3.LUT R6, R8, 0x3, RZ, 0xc0, !PT ;  /* 0x0000000308067812 */ /* 0x000fce00078ec0ff */
[----:B------:R-:W-:Y:S05]  /*03a0*/  @!P1 BRA `(.L_x_2) ;  /* 0x0000000800ac9947 */ /* 0x000fea0003800000 */
[----:B------:R-:W0:Y:S01]  /*03b0*/  LDCU UR10, c[0x0][0x3b0] ;  /* 0x00007600ff0a77ac */ /* 0x000e220008000800 */
[----:B------:R-:W-:Y:S01]  /*03c0*/  ISETP.GE.U32.AND P3, PT, R3, UR12, PT ;  /* 0x0000000c03007c0c */ /* 0x000fe2000bf66070 */
[----:B------:R-:W-:Y:S01]  /*03d0*/  IMAD.IADD R18, R13, 0x1, R0 ;  /* 0x000000010d127824 */ /* 0x000fe200078e0200 */
[----:B------:R-:W-:Y:S01]  /*03e0*/  ISETP.GT.AND P2, PT, R4, -0x1, PT ;  /* 0xffffffff0400780c */ /* 0x000fe20003f44270 */
[----:B------:R-:W-:Y:S01]  /*03f0*/  BSSY.RECONVERGENT B0, `(.L_x_3) ;  /* 0x0000016000007945 */ /* 0x000fe20003800200 */
[-C--:B------:R-:W-:Y:S01]  /*0400*/  ISETP.GE.OR P1, PT, R0, R5.reuse, P3 ;  /* 0x000000050000720c */ /* 0x080fe20001f26670 */
[----:B------:R-:W-:Y:S01]  /*0410*/  IMAD.IADD R16, R18, 0x1, R13 ;  /* 0x0000000112107824 */ /* 0x000fe200078e020d */
[----:B------:R-:W-:Y:S02]  /*0420*/  LOP3.LUT R8, R8, 0xfffffffc, RZ, 0xc0, !PT ;  /* 0xfffffffc08087812 */ /* 0x000fe400078ec0ff */
[----:B------:R-:W-:Y:S02]  /*0430*/  ISETP.GE.OR P5, PT, R18, R5, P3 ;  /* 0x000000051200720c */ /* 0x000fe40001fa6670 */
[----:B------:R-:W-:-:S02]  /*0440*/  IADD3 R10, PT, PT, R16, R13, RZ ;  /* 0x0000000d100a7210 */ /* 0x000fc40007ffe0ff */
[----:B------:R-:W-:Y:S02]  /*0450*/  ISETP.NE.AND P4, PT, R8, 0x4, PT ;  /* 0x000000040800780c */ /* 0x000fe40003f85270 */
[----:B------:R-:W-:Y:S02]  /*0460*/  ISETP.GE.OR P6, PT, R10, R5, P3 ;  /* 0x000000050a00720c */ /* 0x000fe40001fc6670 */
[----:B0-----:R-:W-:-:S04]  /*0470*/  ISETP.LT.AND P2, PT, R4, UR10, P2 ;  /* 0x0000000a04007c0c */ /* 0x001fc80009741270 */
[----:B------:R-:W-:Y:S02]  /*0480*/  PLOP3.LUT P1, PT, P1, P2, P0, 0xf7, 0x0 ;  /* 0x000000000000781c */ /* 0x000fe40000f25e07 */
[----:B------:R-:W-:-:S11]  /*0490*/  ISETP.GE.OR P2, PT, R16, R5, P3 ;  /* 0x000000051000720c */ /* 0x000fd60001f46670 */
[----:B------:R-:W-:Y:S05]  /*04a0*/  @P1 BRA `(.L_x_4) ;  /* 0x0000000000281947 */ /* 0x000fea0003800000 */
[----:B------:R-:W0:Y:S01]  /*04b0*/  LDC.64 R14, c[0x0][0x3e0] ;  /* 0x0000f800ff0e7b82 */ /* 0x000e220000000a00 */
[----:B------:R-:W-:-:S04]  /*04c0*/  IMAD R9, R2, UR10, R4 ;  /* 0x0000000a02097c24 */ /* 0x000fc8000f8e0204 */
[----:B0-----:R-:W-:-:S06]  /*04d0*/  IMAD.WIDE R14, R9, 0x8, R14 ;  /* 0x00000008090e7825 */ /* 0x001fcc00078e020e */
[----:B------:R-:W2:Y:S01]  /*04e0*/  LDG.E.64 R14, desc[UR8][R14.64] ;  /* 0x000000080e0e7981 */ /* 0x000ea2000c1e1b00 */
[----:B------:R-:W0:Y:S01]  /*04f0*/  S2UR UR7, SR_CgaCtaId ;  /* 0x00000000000779c3 */ /* 0x000e220000008800 */
[----:B------:R-:W-:Y:S01]  /*0500*/  UMOV UR4, 0x400 ;  /* 0x0000040000047882 */ /* 0x000fe20000000000 */
[----:B------:R-:W-:Y:S01]  /*0510*/  IMAD.IADD R9, R7, 0x1, R0 ;  /* 0x0000000107097824 */ /* 0x000fe200078e0200 */
[----:B0-----:R-:W-:-:S06]  /*0520*/  ULEA UR4, UR7, UR4, 0x18 ;  /* 0x0000000407047291 */ /* 0x001fcc000f8ec0ff */
[----:B------:R-:W-:-:S05]  /*0530*/  LEA R9, R9, UR4, 0x3 ;  /* 0x0000000409097c11 */ /* 0x000fca000f8e18ff */
[----:B--2---:R0:W-:Y:S02]  /*0540*/  STS.64 [R9], R14 ;  /* 0x0000000e09007388 */ /* 0x0041e40000000a00 */
.L_x_4:
[----:B------:R-:W-:Y:S05]  /*0550*/  BSYNC.RECONVERGENT B0 ;  /* 0x0000000000007941 */ /* 0x000fea0003800200 */
.L_x_3:
[----:B------:R-:W-:Y:S04]  /*0560*/  BSSY.RECONVERGENT B0, `(.L_x_5) ;  /* 0x0000011000007945 */ /* 0x000fe80003800200 */
[----:B------:R-:W-:Y:S05]  /*0570*/  @P5 BRA `(.L_x_6) ;  /* 0x00000000003c5947 */ /* 0x000fea0003800000 */
[----:B0-----:R-:W-:-:S05]  /*0580*/  IMAD.IADD R9, R4, 0x1, R13 ;  /* 0x0000000104097824 */ /* 0x001fca00078e020d */
[----:B------:R-:W-:-:S04]  /*0590*/  ISETP.GT.AND P1, PT, R9, -0x1, PT ;  /* 0xffffffff0900780c */ /* 0x000fc80003f24270 */
[----:B------:R-:W-:-:S04]  /*05a0*/  ISETP.LT.AND P1, PT, R9, UR10, P1 ;  /* 0x0000000a09007c0c */ /* 0x000fc80008f21270 */
[----:B------:R-:W-:-:S13]  /*05b0*/  PLOP3.LUT P1, PT, P1, P0, PT, 0x80, 0x8 ;  /* 0x000000000008781c */ /* 0x000fda0000f21070 */
[----:B------:R-:W-:Y:S05]  /*05c0*/  @!P1 BRA `(.L_x_6) ;  /* 0x0000000000289947 */ /* 0x000fea0003800000 */
        /* <DEDUP_REMOVED lines=10> */
.L_x_6:
[----:B------:R-:W-:Y:S05]  /*0670*/  BSYNC.RECONVERGENT B0 ;  /* 0x0000000000007941 */ /* 0x000fea0003800200 */
.L_x_5:
[----:B------:R-:W-:Y:S01]  /*0680*/  BSSY.RECONVERGENT B0, `(.L_x_7) ;  /* 0x0000012000007945 */ /* 0x000fe20003800200 */
[----:B01----:R-:W-:-:S03]  /*0690*/  IADD3 R9, PT, PT, R13, R13, RZ ;  /* 0x0000000d0d097210 */ /* 0x003fc60007ffe0ff */
[----:B------:R-:W-:Y:S05]  /*06a0*/  @P2 BRA `(.L_x_8) ;  /* 0x00000000003c2947 */ /* 0x000fea0003800000 */
[----:B------:R-:W-:-:S05]  /*06b0*/  IMAD.IADD R17, R4, 0x1, R9 ;  /* 0x0000000104117824 */ /* 0x000fca00078e0209 */
        /* <DEDUP_REMOVED lines=14> */
.L_x_8:
[----:B------:R-:W-:Y:S05]  /*07a0*/  BSYNC.RECONVERGENT B0 ;  /* 0x0000000000007941 */ /* 0x000fea0003800200 */
.L_x_7:
[----:B------:R-:W-:Y:S01]  /*07b0*/  BSSY.RECONVERGENT B0, `(.L_x_9) ;  /* 0x0000012000007945 */ /* 0x000fe20003800200 */
[----:B------:R-:W-:-:S03]  /*07c0*/  IMAD.IADD R9, R9, 0x1, R13 ;  /* 0x0000000109097824 */ /* 0x000fc600078e020d */
[----:B------:R-:W-:Y:S05]  /*07d0*/  @P6 BRA `(.L_x_10) ;  /* 0x00000000003c6947 */ /* 0x000fea0003800000 */
[----:B0-----:R-:W-:-:S04]  /*07e0*/  IADD3 R17, PT, PT, R4, R9, RZ ;  /* 0x0000000904117210 */ /* 0x001fc80007ffe0ff */
        /* <DEDUP_REMOVED lines=14> */
.L_x_10:
[----:B------:R-:W-:Y:S05]  /*08d0*/  BSYNC.RECONVERGENT B0 ;  /* 0x0000000000007941 */ /* 0x000fea0003800200 */
.L_x_9:
[----:B------:R-:W-:Y:S01]  /*08e0*/  IMAD.IADD R19, R9, 0x1, R13 ;  /* 0x0000000109137824 */ /* 0x000fe200078e020d */
[----:B------:R-:W-:Y:S06]  /*08f0*/  @!P4 BRA `(.L_x_2) ;  /* 0x000000040058c947 */ /* 0x000fec0003800000 */
[----:B------:R-:W2:Y:S01]  /*0900*/  LDC R9, c[0x0][0x3b0] ;  /* 0x0000ec00ff097b82 */ /* 0x000ea20000000800 */
[----:B------:R-:W-:-:S07]  /*0910*/  UMOV UR10, 0x4 ;  /* 0x00000004000a7882 */ /* 0x000fce0000000000 */
[----:B01----:R-:W0:Y:S02]  /*0920*/  LDC.64 R14, c[0x0][0x3e0] ;  /* 0x0000f800ff0e7b82 */ /* 0x003e240000000a00 */
.L_x_19:
[----:B------:R-:W-:Y:S01]  /*0930*/  IMAD.IADD R22, R0, 0x1, R19 ;  /* 0x0000000100167824 */ /* 0x000fe200078e0213 */
[----:B------:R-:W-:Y:S01]  /*0940*/  UIADD3 UR10, UPT, UPT, UR10, 0x4, URZ ;  /* 0x000000040a0a7890 */ /* 0x000fe2000fffe0ff */
[----:B------:R-:W-:Y:S03]  /*0950*/  BSSY.RECONVERGENT B0, `(.L_x_11) ;  /* 0x0000018000007945 */ /* 0x000fe60003800200 */
[-C--:B------:R-:W-:Y:S02]  /*0960*/  ISETP.GE.OR P1, PT, R22, R5.reuse, P3 ;  /* 0x000000051600720c */ /* 0x080fe40001f26670 */
[C---:B------:R-:W-:Y:S02]  /*0970*/  IADD3 R20, PT, PT, R13.reuse, R22, RZ ;  /* 0x000000160d147210 */ /* 0x040fe40007ffe0ff */
[----:B------:R-:W-:Y:S02]  /*0980*/  ISETP.NE.AND P2, PT, R8, UR10, PT ;  /* 0x0000000a08007c0c */ /* 0x000fe4000bf45270 */
[----:B------:R-:W-:Y:S01]  /*0990*/  ISETP.GE.OR P6, PT, R20, R5, P3 ;  /* 0x000000051400720c */ /* 0x000fe20001fc6670 */
[----:B------:R-:W-:-:S04]  /*09a0*/  IMAD.IADD R18, R13, 0x1, R20 ;  /* 0x000000010d127824 */ /* 0x000fc800078e0214 */
[----:B------:R-:W-:Y:S01]  /*09b0*/  IMAD.IADD R10, R13, 0x1, R18 ;  /* 0x000000010d0a7824 */ /* 0x000fe200078e0212 */
[----:B------:R-:W-:-:S04]  /*09c0*/  ISETP.GE.OR P5, PT, R18, R5, P3 ;  /* 0x000000051200720c */ /* 0x000fc80001fa6670 */
[----:B------:R-:W-:Y:S01]  /*09d0*/  ISETP.GE.OR P4, PT, R10, R5, P3 ;  /* 0x000000050a00720c */ /* 0x000fe20001f86670 */
[----:B------:R-:W-:-:S12]  /*09e0*/  @P1 BRA `(.L_x_12) ;  /* 0x0000000000381947 */ /* 0x000fd80003800000 */
[----:B------:R-:W-:-:S05]  /*09f0*/  IMAD.IADD R16, R4, 0x1, R19 ;  /* 0x0000000104107824 */ /* 0x000fca00078e0213 */
[----:B------:R-:W-:-:S04]  /*0a00*/  ISETP.GT.AND P1, PT, R16, -0x1, PT ;  /* 0xffffffff1000780c */ /* 0x000fc80003f24270 */
[----:B--2---:R-:W-:-:S04]  /*0a10*/  ISETP.LT.AND P1, PT, R16, R9, P1 ;  /* 0x000000091000720c */ /* 0x004fc80000f21270 */
[----:B------:R-:W-:-:S13]  /*0a20*/  PLOP3.LUT P1, PT, P1, P0, PT, 0x80, 0x8 ;  /* 0x000000000008781c */ /* 0x000fda0000f21070 */
[----:B------:R-:W-:Y:S05]  /*0a30*/  @!P1 BRA `(.L_x_12) ;  /* 0x0000000000249947 */ /* 0x000fea0003800000 */
[----:B------:R-:W-:-:S04]  /*0a40*/  IMAD R17, R2, R9, R16 ;  /* 0x0000000902117224 */ /* 0x000fc800078e0210 */
[----:B0-----:R-:W-:-:S06]  /*0a50*/  IMAD.WIDE R16, R17, 0x8, R14 ;  /* 0x0000000811107825 */ /* 0x001fcc00078e020e */
[----:B------:R-:W2:Y:S01]  /*0a60*/  LDG.E.64 R16, desc[UR8][R16.64] ;  /* 0x0000000810107981 */ /* 0x000ea2000c1e1b00 */
[----:B------:R-:W0:Y:S01]  /*0a70*/  S2UR UR7, SR_CgaCtaId ;  /* 0x00000000000779c3 */ /* 0x000e220000008800 */
[----:B------:R-:W-:Y:S01]  /*0a80*/  UMOV UR4, 0x400 ;  /* 0x0000040000047882 */ /* 0x000fe20000000000 */
[----:B------:R-:W-:Y:S01]  /*0a90*/  IADD3 R21, PT, PT, R7, R22, RZ ;  /* 0x0000001607157210 */ /* 0x000fe20007ffe0ff */
[----:B0-----:R-:W-:-:S06]  /*0aa0*/  ULEA UR4, UR7, UR4, 0x18 ;  /* 0x0000000407047291 */ /* 0x001fcc000f8ec0ff */
[----:B------:R-:W-:-:S05]  /*0ab0*/  LEA R21, R21, UR4, 0x3 ;  /* 0x0000000415157c11 */ /* 0x000fca000f8e18ff */
[----:B--2---:R1:W-:Y:S02]  /*0ac0*/  STS.64 [R21], R16 ;  /* 0x0000001015007388 */ /* 0x0043e40000000a00 */
.L_x_12:
[----:B------:R-:W-:Y:S05]  /*0ad0*/  BSYNC.RECONVERGENT B0 ;  /* 0x0000000000007941 */ /* 0x000fea0003800200 */
.L_x_11:
[----:B------:R-:W-:Y:S01]  /*0ae0*/  BSSY.RECONVERGENT B0, `(.L_x_13) ;  /* 0x0000011000007945 */ /* 0x000fe20003800200 */
[----:B-1----:R-:W-:-:S03]  /*0af0*/  IMAD.IADD R21, R13, 0x1, R19 ;  /* 0x000000010d157824 */ /* 0x002fc600078e0213 */
[----:B------:R-:W-:Y:S05]  /*0b00*/  @P6 BRA `(.L_x_14) ;  /* 0x0000000000386947 */ /* 0x000fea0003800000 */
        /* <DEDUP_REMOVED lines=14> */
.L_x_14:
[----:B------:R-:W-:Y:S05]  /*0bf0*/  BSYNC.RECONVERGENT B0 ;  /* 0x0000000000007941 */ /* 0x000fea0003800200 */
.L_x_13:
[----:B------:R-:W-:Y:S01]  /*0c00*/  BSSY.RECONVERGENT B0, `(.L_x_15) ;  /* 0x0000011000007945 */ /* 0x000fe20003800200 */
[----:B------:R-:W-:-:S03]  /*0c10*/  IADD3 R21, PT, PT, R13, R21, RZ ;  /* 0x000000150d157210 */ /* 0x000fc60007ffe0ff */
[----:B------:R-:W-:Y:S05]  /*0c20*/  @P5 BRA `(.L_x_16) ;  /* 0x0000000000385947 */ /* 0x000fea0003800000 */
[----:B-1----:R-:W-:-:S05]  /*0c30*/  IMAD.IADD R16, R4, 0x1, R21 ;  /* 0x0000000104107824 */ /* 0x002fca00078e0215 */
        /* <DEDUP_REMOVED lines=13> */
.L_x_16:
[----:B------:R-:W-:Y:S05]  /*0d10*/  BSYNC.RECONVERGENT B0 ;  /* 0x0000000000007941 */ /* 0x000fea0003800200 */
.L_x_15:
[----:B------:R-:W-:Y:S01]  /*0d20*/  BSSY.RECONVERGENT B0, `(.L_x_17) ;  /* 0x0000011000007945 */ /* 0x000fe20003800200 */
[----:B------:R-:W-:-:S03]  /*0d30*/  IMAD.IADD R21, R13, 0x1, R21 ;  /* 0x000000010d157824 */ /* 0x000fc600078e0215 */
[----:B------:R-:W-:Y:S05]  /*0d40*/  @P4 BRA `(.L_x_18) ;  /* 0x0000000000384947 */ /* 0x000fea0003800000 */
[----:B-1-3--:R-:W-:-:S04]  /*0d50*/  IADD3 R16, PT, PT, R4, R21, RZ ;  /* 0x0000001504107210 */ /* 0x00afc80007ffe0ff */
        /* <DEDUP_REMOVED lines=13> */
.L_x_18:
[----:B------:R-:W-:Y:S05]  /*0e30*/  BSYNC.RECONVERGENT B0 ;  /* 0x0000000000007941 */ /* 0x000fea0003800200 */
.L_x_17:
[----:B-1-34-:R-:W-:Y:S01]  /*0e40*/  IMAD.IADD R19, R13, 0x1, R21 ;  /* 0x000000010d137824 */ /* 0x01afe200078e0215 */
[----:B------:R-:W-:Y:S06]  /*0e50*/  @P2 BRA `(.L_x_19) ;  /* 0xfffffff800b42947 */ /* 0x000fec000383ffff */
.L_x_2:
[----:B------:R-:W-:-:S13]  /*0e60*/  ISETP.NE.AND P1, PT, R6, RZ, PT ;  /* 0x000000ff0600720c */ /* 0x000fda0003f25270 */
[----:B------:R-:W-:Y:S05]  /*0e70*/  @!P1 BRA `(.L_x_1) ;  /* 0x00000000006c9947 */ /* 0x000fea0003800000 */
[----:B------:R-:W3:Y:S01]  /*0e80*/  LDC R16, c[0x0][0x3b0] ;  /* 0x0000ec00ff107b82 */ /* 0x000ee20000000800 */
[----:B------:R-:W-:-:S07]  /*0e90*/  UMOV UR4, URZ ;  /* 0x000000ff00047c82 */ /* 0x000fce0008000000 */
[----:B--2---:R-:W2:Y:S02]  /*0ea0*/  LDC.64 R8, c[0x0][0x3e0] ;  /* 0x0000f800ff087b82 */ /* 0x004ea40000000a00 */
.L_x_22:
[----:B------:R-:W-:Y:S01]  /*0eb0*/  IMAD.IADD R10, R0, 0x1, R19 ;  /* 0x00000001000a7824 */ /* 0x000fe200078e0213 */
[----:B------:R-:W-:Y:S01]  /*0ec0*/  UIADD3 UR4, UPT, UPT, UR4, 0x1, URZ ;  /* 0x0000000104047890 */ /* 0x000fe2000fffe0ff */
[----:B------:R-:W-:Y:S03]  /*0ed0*/  BSSY.RECONVERGENT B0, `(.L_x_20) ;  /* 0x0000013000007945 */ /* 0x000fe60003800200 */
[----:B------:R-:W-:Y:S02]  /*0ee0*/  ISETP.GE.AND P1, PT, R10, R5, PT ;  /* 0x000000050a00720c */ /* 0x000fe40003f26270 */
[----:B------:R-:W-:Y:S02]  /*0ef0*/  ISETP.NE.AND P2, PT, R6, UR4, PT ;  /* 0x0000000406007c0c */ /* 0x000fe4000bf45270 */
[----:B------:R-:W-:-:S13]  /*0f00*/  ISETP.GE.U32.OR P1, PT, R3, UR12, P1 ;  /* 0x0000000c03007c0c */ /* 0x000fda0008f26470 */
[----:B----4-:R-:W-:Y:S05]  /*0f10*/  @P1 BRA `(.L_x_21) ;  /* 0x0000000000381947 */ /* 0x010fea0003800000 */
[----:B01----:R-:W-:-:S04]  /*0f20*/  IADD3 R15, PT, PT, R4, R19, RZ ;  /* 0x00000013040f7210 */ /* 0x003fc80007ffe0ff */
[----:B------:R-:W-:-:S04]  /*0f30*/  ISETP.GT.AND P1, PT, R15, -0x1, PT ;  /* 0xffffffff0f00780c */ /* 0x000fc80003f24270 */
[----:B---3--:R-:W-:-:S04]  /*0f40*/  ISETP.LT.AND P1, PT, R15, R16, P1 ;  /* 0x000000100f00720c */ /* 0x008fc80000f21270 */
[----:B------:R-:W-:-:S13]  /*0f50*/  PLOP3.LUT P1, PT, P1, P0, PT, 0x80, 0x8 ;  /* 0x000000000008781c */ /* 0x000fda0000f21070 */
[----:B------:R-:W-:Y:S05]  /*0f60*/  @!P1 BRA `(.L_x_21) ;  /* 0x0000000000249947 */ /* 0x000fea0003800000 */
[----:B------:R-:W-:-:S04]  /*0f70*/  IMAD R15, R2, R16, R15 ;  /* 0x00000010020f7224 */ /* 0x000fc800078e020f */
[----:B--2---:R-:W-:-:S06]  /*0f80*/  IMAD.WIDE R14, R15, 0x8, R8 ;  /* 0x000000080f0e7825 */ /* 0x004fcc00078e0208 */
[----:B------:R-:W2:Y:S01]  /*0f90*/  LDG.E.64 R14, desc[UR8][R14.64] ;  /* 0x000000080e0e7981 */ /* 0x000ea2000c1e1b00 */
[----:B------:R-:W0:Y:S01]  /*0fa0*/  S2UR UR10, SR_CgaCtaId ;  /* 0x00000000000a79c3 */ /* 0x000e220000008800 */
[----:B------:R-:W-:Y:S01]  /*0fb0*/  UMOV UR7, 0x400 ;  /* 0x0000040000077882 */ /* 0x000fe20000000000 */
[----:B------:R-:W-:Y:S01]  /*0fc0*/  IMAD.IADD R10, R7, 0x1, R10 ;  /* 0x00000001070a7824 */ /* 0x000fe200078e020a */
[----:B0-----:R-:W-:-:S06]  /*0fd0*/  ULEA UR7, UR10, UR7, 0x18 ;  /* 0x000000070a077291 */ /* 0x001fcc000f8ec0ff */
[----:B------:R-:W-:-:S05]  /*0fe0*/  LEA R17, R10, UR7, 0x3 ;  /* 0x000000070a117c11 */ /* 0x000fca000f8e18ff */
[----:B--2---:R4:W-:Y:S02]  /*0ff0*/  STS.64 [R17], R14 ;  /* 0x0000000e11007388 */ /* 0x0049e40000000a00 */
.L_x_21:
[----:B------:R-:W-:Y:S05]  /*1000*/  BSYNC.RECONVERGENT B0 ;  /* 0x0000000000007941 */ /* 0x000fea0003800200 */
.L_x_20:
[----:B------:R-:W-:Y:S01]  /*1010*/  IMAD.IADD R19, R13, 0x1, R19 ;  /* 0x000000010d137824 */ /* 0x000fe200078e0213 */
[----:B------:R-:W-:Y:S06]  /*1020*/  @P2 BRA `(.L_x_22) ;  /* 0xfffffffc00a02947 */ /* 0x000fec000383ffff */
.L_x_1:
[----:B------:R-:W5:Y:S02]  /*1030*/  LDCU UR4, c[0x0][0x3cc] ;  /* 0x00007980ff0477ac */ /* 0x000f640008000800 */
[----:B-----5:R-:W-:-:S09]  /*1040*/  UISETP.GE.AND UP0, UPT, UR4, 0x2, UPT ;  /* 0x000000020400788c */ /* 0x020fd2000bf06270 */
[----:B------:R-:W-:Y:S05]  /*1050*/  BRA.U !UP0, `(.L_x_0) ;  /* 0x0000001108787547 */ /* 0x000fea000b800000 */
[----:B--2---:R-:W2:Y:S01]  /*1060*/  I2F.U32.RP R8, R13 ;  /* 0x0000000d00087306 */ /* 0x004ea20000209000 */
[----:B------:R-:W5:Y:S01]  /*1070*/  LDCU UR4, c[0x0][0x3c8] ;  /* 0x00007900ff0477ac */ /* 0x000f620008000800 */
[----:B------:R-:W-:Y:S01]  /*1080*/  ISETP.NE.U32.AND P2, PT, R13, RZ, PT ;  /* 0x000000ff0d00720c */ /* 0x000fe20003f45070 */
[----:B------:R-:W-:-:S04]  /*1090*/  UISETP.LT.AND UP1, UPT, URZ, UR6, UPT ;  /* 0x00000006ff00728c */ /* 0x000fc8000bf21270 */
[----:B------:R-:W-:Y:S01]  /*10a0*/  USEL UR6, URZ, UR6, !UP1 ;  /* 0x00000006ff067287 */ /* 0x000fe2000c800000 */
[----:B--2---:R-:W2:Y:S01]  /*10b0*/  MUFU.RCP R8, R8 ;  /* 0x0000000800087308 */ /* 0x004ea20000001000 */
[----:B-----5:R-:W-:Y:S02]  /*10c0*/  UISETP.GT.AND UP0, UPT, UR4, 0x1, UPT ;  /* 0x000000010400788c */ /* 0x020fe4000bf04270 */
[----:B------:R-:W-:-:S09]  /*10d0*/  UIADD3 UR4, UPT, UPT, UR6, -0x1, URZ ;  /* 0xffffffff06047890 */ /* 0x000fd2000fffe0ff */
[----:B------:R-:W-:Y:S01]  /*10e0*/  @!UP0 UIADD3 UR4, UPT, UPT, UR6, URZ, URZ ;  /* 0x000000ff06048290 */ /* 0x000fe2000fffe0ff */
[----:B--2---:R-:W-:-:S04]  /*10f0*/  VIADD R6, R8, 0xffffffe ;  /* 0x0ffffffe08067836 */ /* 0x004fc80000000000 */
[----:B------:R2:W5:Y:S02]  /*1100*/  F2I.FTZ.U32.TRUNC.NTZ R7, R6 ;  /* 0x0000000600077305 */ /* 0x000564000021f000 */
[----:B--2---:R-:W-:Y:S01]  /*1110*/  IMAD.MOV.U32 R6, RZ, RZ, RZ ;  /* 0x000000ffff067224 */ /* 0x004fe200078e00ff */
[----:B-----5:R-:W-:-:S05]  /*1120*/  IADD3 R10, PT, PT, RZ, -R7, RZ ;  /* 0x80000007ff0a7210 */ /* 0x020fca0007ffe0ff */
[----:B------:R-:W-:-:S04]  /*1130*/  IMAD R9, R10, R13, RZ ;  /* 0x0000000d0a097224 */ /* 0x000fc800078e02ff */
[----:B------:R-:W-:-:S06]  /*1140*/  IMAD.HI.U32 R9, R7, R9, R6 ;  /* 0x0000000907097227 */ /* 0x000fcc00078e0006 */
[----:B------:R-:W-:-:S04]  /*1150*/  IMAD.HI.U32 R6, R9, UR4, RZ ;  /* 0x0000000409067c27 */ /* 0x000fc8000f8e00ff */
[----:B------:R-:W-:-:S04]  /*1160*/  IMAD.MOV R8, RZ, RZ, -R6 ;  /* 0x000000ffff087224 */ /* 0x000fc800078e0a06 */
[----:B------:R-:W-:Y:S01]  /*1170*/  IMAD R8, R13, R8, UR4 ;  /* 0x000000040d087e24 */ /* 0x000fe2000f8e0208 */
[----:B------:R-:W-:-:S04]  /*1180*/  USEL UR4, URZ, 0x1, !UP0 ;  /* 0x00000001ff047887 */ /* 0x000fc8000c000000 */
[----:B------:R-:W-:-:S13]  /*1190*/  ISETP.GE.U32.AND P0, PT, R8, R13, PT ;  /* 0x0000000d0800720c */ /* 0x000fda0003f06070 */
[----:B------:R-:W-:Y:S01]  /*11a0*/  @P0 IMAD.IADD R8, R8, 0x1, -R13 ;  /* 0x0000000108080824 */ /* 0x000fe200078e0a0d */
[----:B------:R-:W-:-:S04]  /*11b0*/  @P0 IADD3 R6, PT, PT, R6, 0x1, RZ ;  /* 0x0000000106060810 */ /* 0x000fc80007ffe0ff */
[----:B------:R-:W-:-:S13]  /*11c0*/  ISETP.GE.U32.AND P1, PT, R8, R13, PT ;  /* 0x0000000d0800720c */ /* 0x000fda0003f26070 */
[----:B------:R-:W-:Y:S01]  /*11d0*/  @P1 VIADD R6, R6, 0x1 ;  /* 0x0000000106061836 */ /* 0x000fe20000000000 */
[----:B------:R-:W-:-:S05]  /*11e0*/  @!P2 LOP3.LUT R6, RZ, R13, RZ, 0x33, !PT ;  /* 0x0000000dff06a212 */ /* 0x000fca00078e33ff */
[----:B------:R-:W-:Y:S01]  /*11f0*/  VIADD R6, R6, UR4 ;  /* 0x0000000406067c36 */ /* 0x000fe20008000000 */
[----:B------:R-:W-:-:S03]  /*1200*/  UMOV UR4, UR5 ;  /* 0x0000000500047c82 */ /* 0x000fc60008000000 */
[----:B------:R-:W-:-:S05]  /*1210*/  VIADD R8, R6, 0x1 ;  /* 0x0000000106087836 */ /* 0x000fca0000000000 */
[C---:B------:R-:W-:Y:S02]  /*1220*/  LOP3.LUT R7, R8.reuse, 0x3, RZ, 0xc0, !PT ;  /* 0x0000000308077812 */ /* 0x040fe400078ec0ff */
[----:B------:R-:W-:-:S07]  /*1230*/  LOP3.LUT R8, R8, 0xfffffffc, RZ, 0xc0, !PT ;  /* 0xfffffffc08087812 */ /* 0x000fce00078ec0ff */
.L_x_47:
[----:B------:R-:W-:Y:S01]  /*1240*/  ISETP.GE.AND P0, PT, R5, 0x1, PT ;  /* 0x000000010500780c */ /* 0x000fe20003f06270 */
[----:B------:R-:W-:Y:S01]  /*1250*/  UMOV UR6, UR4 ;  /* 0x0000000400067c82 */ /* 0x000fe20008000000 */
[----:B------:R-:W-:Y:S02]  /*1260*/  UIADD3 UR4, UPT, UPT, UR5, UR4, URZ ;  /* 0x0000000405047290 */ /* 0x000fe4000fffe0ff */
[----:B------:R-:W-:-:S09]  /*1270*/  UISETP.GE.AND UP0, UPT, UR6, UR11, UPT ;  /* 0x0000000b0600728c */ /* 0x000fd2000bf06270 */
[----:B0-23--:R-:W-:Y:S05]  /*1280*/  @!P0 BRA `(.L_x_23) ;  /* 0x0000000c00e88947 */ /* 0x00dfea0003800000 */
[----:B------:R-:W2:Y:S01]  /*1290*/  LDCU UR7, c[0x0][0x3b4] ;  /* 0x00007680ff0777ac */ /* 0x000ea20008000800 */
[----:B------:R-:W-:Y:S01]  /*12a0*/  ISETP.GE.U32.AND P1, PT, R6, 0x3, PT ;  /* 0x000000030600780c */ /* 0x000fe20003f26070 */
[----:B------:R-:W-:Y:S01]  /*12b0*/  VIADD R10, R3, UR6 ;  /* 0x00000006030a7c36 */ /* 0x000fe20008000000 */
[----:B------:R-:W-:Y:S01]  /*12c0*/  IADD3 R9, PT, PT, R2, UR6, RZ ;  /* 0x0000000602097c10 */ /* 0x000fe2000fffe0ff */
[----:B------:R-:W-:Y:S02]  /*12d0*/  IMAD.MOV.U32 R21, RZ, RZ, RZ ;  /* 0x000000ffff157224 */ /* 0x000fe400078e00ff */
[----:B------:R-:W-:Y:S01]  /*12e0*/  IMAD R19, R5, R10, RZ ;  /* 0x0000000a05137224 */ /* 0x000fe200078e02ff */
[----:B--2---:R-:W-:-:S04]  /*12f0*/  ISETP.GE.AND P0, PT, R9, UR7, PT ;  /* 0x0000000709007c0c */ /* 0x004fc8000bf06270 */
[----:B------:R-:W-:-:S03]  /*1300*/  ISETP.GT.AND P0, PT, R9, -0x1, !P0 ;  /* 0xffffffff0900780c */ /* 0x000fc60004704270 */
[----:B------:R-:W-:Y:S10]  /*1310*/  @!P1 BRA `(.L_x_24) ;  /* 0x0000000800a89947 */ /* 0x000ff40003800000 */
[----:B------:R-:W2:Y:S01]  /*1320*/  LDCU UR10, c[0x0][0x3b0] ;  /* 0x00007600ff0a77ac */ /* 0x000ea20008000800 */
[----:B------:R-:W-:Y:S01]  /*1330*/  ISETP.GE.AND P2, PT, R10, UR12, PT ;  /* 0x0000000c0a007c0c */ /* 0x000fe2000bf46270 */
[----:B------:R-:W-:Y:S01]  /*1340*/  IMAD.IADD R20, R13, 0x1, R0 ;  /* 0x000000010d147824 */ /* 0x000fe200078e0200 */
[----:B------:R-:W-:Y:S01]  /*1350*/  ISETP.GT.AND P3, PT, R4, -0x1, PT ;  /* 0xffffffff0400780c */ /* 0x000fe20003f64270 */
[----:B------:R-:W-:Y:S01]  /*1360*/  BSSY.RECONVERGENT B0, `(.L_x_25) ;  /* 0x0000015000007945 */ /* 0x000fe20003800200 */
[----:B------:R-:W-:Y:S02]  /*1370*/  ISETP.GE.OR P1, PT, R0, R5, P2 ;  /* 0x000000050000720c */ /* 0x000fe40001726670 */
[C---:B---3--:R-:W-:Y:S02]  /*1380*/  IADD3 R16, PT, PT, R20.reuse, R13, RZ ;  /* 0x0000000d14107210 */ /* 0x048fe40007ffe0ff */
[-C--:B------:R-:W-:Y:S02]  /*1390*/  ISETP.GE.OR P6, PT, R20, R5.reuse, P2 ;  /* 0x000000051400720c */ /* 0x080fe400017c6670 */
[C---:B------:R-:W-:Y:S01]  /*13a0*/  ISETP.GE.OR P5, PT, R16.reuse, R5, P2 ;  /* 0x000000051000720c */ /* 0x040fe200017a6670 */
[----:B------:R-:W-:Y:S01]  /*13b0*/  IMAD.IADD R18, R16, 0x1, R13 ;  /* 0x0000000110127824 */ /* 0x000fe200078e020d */
[----:B--2---:R-:W-:-:S02]  /*13c0*/  ISETP.LT.AND P4, PT, R4, UR10, P3 ;  /* 0x0000000a04007c0c */ /* 0x004fc40009f81270 */
[----:B------:R-:W-:Y:S02]  /*13d0*/  ISETP.NE.AND P3, PT, R8, 0x4, PT ;  /* 0x000000040800780c */ /* 0x000fe40003f65270 */
[----:B------:R-:W-:Y:S02]  /*13e0*/  PLOP3.LUT P1, PT, P1, P4, P0, 0xf7, 0x0 ;  /* 0x000000000000781c */ /* 0x000fe40000f29e07 */
[----:B------:R-:W-:-:S11]  /*13f0*/  ISETP.GE.OR P4, PT, R18, R5, P2 ;  /* 0x000000051200720c */ /* 0x000fd60001786670 */
[----:B------:R-:W-:Y:S05]  /*1400*/  @P1 BRA `(.L_x_26) ;  /* 0x0000000000281947 */ /* 0x000fea0003800000 */
[----:B01--4-:R-:W0:Y:S01]  /*1410*/  LDC.64 R14, c[0x0][0x3e0] ;  /* 0x0000f800ff0e7b82 */ /* 0x013e220000000a00 */
        /* <DEDUP_REMOVED lines=9> */
.L_x_26:
[----:B------:R-:W-:Y:S05]  /*14b0*/  BSYNC.RECONVERGENT B0 ;  /* 0x0000000000007941 */ /* 0x000fea0003800200 */
.L_x_25:
[----:B------:R-:W-:Y:S04]  /*14c0*/  BSSY.RECONVERGENT B0, `(.L_x_27) ;  /* 0x0000011000007945 */ /* 0x000fe80003800200 */
[----:B------:R-:W-:Y:S05]  /*14d0*/  @P6 BRA `(.L_x_28) ;  /* 0x00000000003c6947 */ /* 0x000fea0003800000 */
[----:B------:R-:W-:-:S05]  /*14e0*/  IMAD.IADD R22, R4, 0x1, R13 ;  /* 0x0000000104167824 */ /* 0x000fca00078e020d */
[----:B------:R-:W-:-:S04]  /*14f0*/  ISETP.GT.AND P1, PT, R22, -0x1, PT ;  /* 0xffffffff1600780c */ /* 0x000fc80003f24270 */
[----:B------:R-:W-:-:S04]  /*1500*/  ISETP.LT.AND P1, PT, R22, UR10, P1 ;  /* 0x0000000a16007c0c */ /* 0x000fc80008f21270 */
[----:B------:R-:W-:-:S13]  /*1510*/  PLOP3.LUT P1, PT, P1, P0, PT, 0x80, 0x8 ;  /* 0x000000000008781c */ /* 0x000fda0000f21070 */
[----:B------:R-:W-:Y:S05]  /*1520*/  @!P1 BRA `(.L_x_28) ;  /* 0x0000000000289947 */ /* 0x000fea0003800000 */
[----:B012-4-:R-:W0:Y:S01]  /*1530*/  LDC.64 R14, c[0x0][0x3e0] ;  /* 0x0000f800ff0e7b82 */ /* 0x017e220000000a00 */
[----:B------:R-:W-:-:S04]  /*1540*/  IMAD R17, R9, UR10, R22 ;  /* 0x0000000a09117c24 */ /* 0x000fc8000f8e0216 */
        /* <DEDUP_REMOVED lines=8> */
.L_x_28:
[----:B------:R-:W-:Y:S05]  /*15d0*/  BSYNC.RECONVERGENT B0 ;  /* 0x0000000000007941 */ /* 0x000fea0003800200 */
.L_x_27:
[----:B------:R-:W-:Y:S01]  /*15e0*/  BSSY.RECONVERGENT B0, `(.L_x_29) ;  /* 0x0000012000007945 */ /* 0x000fe20003800200 */
[----:B------:R-:W-:-:S03]  /*15f0*/  IMAD.IADD R20, R13, 0x1, R13 ;  /* 0x000000010d147824 */ /* 0x000fc600078e020d */
[----:B------:R-:W-:Y:S05]  /*1600*/  @P5 BRA `(.L_x_30) ;  /* 0x00000000003c5947 */ /* 0x000fea0003800000 */
[----:B------:R-:W-:-:S05]  /*1610*/  IMAD.IADD R22, R4, 0x1, R20 ;  /* 0x0000000104167824 */ /* 0x000fca00078e0214 */
[----:B------:R-:W-:-:S04]  /*1620*/  ISETP.GT.AND P1, PT, R22, -0x1, PT ;  /* 0xffffffff1600780c */ /* 0x000fc80003f24270 */
[----:B------:R-:W-:-:S04]  /*1630*/  ISETP.LT.AND P1, PT, R22, UR10, P1 ;  /* 0x0000000a16007c0c */ /* 0x000fc80008f21270 */
[----:B------:R-:W-:-:S13]  /*1640*/  PLOP3.LUT P1, PT, P1, P0, PT, 0x80, 0x8 ;  /* 0x000000000008781c */ /* 0x000fda0000f21070 */
[----:B------:R-:W-:Y:S05]  /*1650*/  @!P1 BRA `(.L_x_30) ;  /* 0x0000000000289947 */ /* 0x000fea0003800000 */
[----:B01234-:R-:W0:Y:S01]  /*1660*/  LDC.64 R14, c[0x0][0x3e0] ;  /* 0x0000f800ff0e7b82 */ /* 0x01fe220000000a00 */
        /* <DEDUP_REMOVED lines=9> */
.L_x_30:
[----:B------:R-:W-:Y:S05]  /*1700*/  BSYNC.RECONVERGENT B0 ;  /* 0x0000000000007941 */ /* 0x000fea0003800200 */
.L_x_29:
[----:B------:R-:W-:Y:S01]  /*1710*/  BSSY.RECONVERGENT B0, `(.L_x_31) ;  /* 0x0000012000007945 */ /* 0x000fe20003800200 */
[----:B------:R-:W-:-:S03]  /*1720*/  IADD3 R20, PT, PT, R20, R13, RZ ;  /* 0x0000000d14147210 */ /* 0x000fc60007ffe0ff */
        /* <DEDUP_REMOVED lines=16> */
.L_x_32:
[----:B------:R-:W-:Y:S05]  /*1830*/  BSYNC.RECONVERGENT B0 ;  /* 0x0000000000007941 */ /* 0x000fea0003800200 */
.L_x_31:
[----:B------:R-:W-:Y:S01]  /*1840*/  IMAD.IADD R21, R20, 0x1, R13 ;  /* 0x0000000114157824 */ /* 0x000fe200078e020d */
[----:B------:R-:W-:Y:S06]  /*1850*/  @!P3 BRA `(.L_x_24) ;  /* 0x000000040058b947 */ /* 0x000fec0003800000 */
[----:B------:R-:W0:Y:S01]  /*1860*/  LDC R18, c[0x0][0x3b0] ;  /* 0x0000ec00ff127b82 */ /* 0x000e220000000800 */
[----:B------:R-:W-:-:S07]  /*1870*/  UMOV UR10, 0x4 ;  /* 0x00000004000a7882 */ /* 0x000fce0000000000 */
[----:B01234-:R-:W0:Y:S02]  /*1880*/  LDC.64 R14, c[0x0][0x3e0] ;  /* 0x0000f800ff0e7b82 */ /* 0x01fe240000000a00 */
.L_x_41:
[----:B------:R-:W-:Y:S01]  /*1890*/  IADD3 R26, PT, PT, R0, R21, RZ ;  /* 0x00000015001a7210 */ /* 0x000fe20007ffe0ff */
[----:B------:R-:W-:Y:S01]  /*18a0*/  UIADD3 UR10, UPT, UPT, UR10, 0x4, URZ ;  /* 0x000000040a0a7890 */ /* 0x000fe2000fffe0ff */
[----:B------:R-:W-:Y:S02]  /*18b0*/  BSSY.RECONVERGENT B0, `(.L_x_33) ;  /* 0x0000018000007945 */ /* 0x000fe40003800200 */
[-C--:B------:R-:W-:Y:S01]  /*18c0*/  ISETP.GE.OR P1, PT, R26, R5.reuse, P2 ;  /* 0x000000051a00720c */ /* 0x080fe20001726670 */
[C---:B------:R-:W-:Y:S02]  /*18d0*/  IMAD.IADD R24, R13.reuse, 0x1, R26 ;  /* 0x000000010d187824 */ /* 0x040fe400078e021a */
[----:B------:R-:W-:Y:S02]  /*18e0*/  ISETP.NE.AND P3, PT, R8, UR10, PT ;  /* 0x0000000a08007c0c */ /* 0x000fe4000bf65270 */
[----:B------:R-:W-:Y:S01]  /*18f0*/  IMAD.IADD R22, R13, 0x1, R24 ;  /* 0x000000010d167824 */ /* 0x000fe200078e0218 */
[----:B------:R-:W-:-:S03]  /*1900*/  ISETP.GE.OR P6, PT, R24, R5, P2 ;  /* 0x000000051800720c */ /* 0x000fc600017c6670 */
[----:B------:R-:W-:Y:S01]  /*1910*/  IMAD.IADD R20, R13, 0x1, R22 ;  /* 0x000000010d147824 */ /* 0x000fe200078e0216 */
[----:B------:R-:W-:-:S04]  /*1920*/  ISETP.GE.OR P5, PT, R22, R5, P2 ;  /* 0x000000051600720c */ /* 0x000fc800017a6670 */
[----:B------:R-:W-:Y:S01]  /*1930*/  ISETP.GE.OR P4, PT, R20, R5, P2 ;  /* 0x000000051400720c */ /* 0x000fe20001786670 */
[----:B------:R-:W-:-:S12]  /*1940*/  @P1 BRA `(.L_x_34) ;  /* 0x0000000000381947 */ /* 0x000fd80003800000 */
[----:B------:R-:W-:-:S04]  /*1950*/  IADD3 R17, PT, PT, R4, R21, RZ ;  /* 0x0000001504117210 */ /* 0x000fc80007ffe0ff */
[----:B------:R-:W-:-:S04]  /*1960*/  ISETP.GT.AND P1, PT, R17, -0x1, PT ;  /* 0xffffffff1100780c */ /* 0x000fc80003f24270 */
[----:B------:R-:W-:-:S04]  /*1970*/  ISETP.LT.AND P1, PT, R17, R18, P1 ;  /* 0x000000121100720c */ /* 0x000fc80000f21270 */
        /* <DEDUP_REMOVED lines=11> */
.L_x_34:
[----:B------:R-:W-:Y:S05]  /*1a30*/  BSYNC.RECONVERGENT B0 ;  /* 0x0000000000007941 */ /* 0x000fea0003800200 */
.L_x_33:
[----:B------:R-:W-:Y:S01]  /*1a40*/  BSSY.RECONVERGENT B0, `(.L_x_35) ;  /* 0x0000011000007945 */ /* 0x000fe20003800200 */
[----:B-1----:R-:W-:-:S03]  /*1a50*/  IMAD.IADD R23, R13, 0x1, R21 ;  /* 0x000000010d177824 */ /* 0x002fc600078e0215 */
[----:B------:R-:W-:Y:S05]  /*1a60*/  @P6 BRA `(.L_x_36) ;  /* 0x0000000000386947 */ /* 0x000fea0003800000 */
[----:B------:R-:W-:-:S05]  /*1a70*/  IMAD.IADD R17, R4, 0x1, R23 ;  /* 0x0000000104117824 */ /* 0x000fca00078e0217 */
        /* <DEDUP_REMOVED lines=13> */
.L_x_36:
[----:B------:R-:W-:Y:S05]  /*1b50*/  BSYNC.RECONVERGENT B0 ;  /* 0x0000000000007941 */ /* 0x000fea0003800200 */
.L_x_35:
[----:B------:R-:W-:Y:S01]  /*1b60*/  BSSY.RECONVERGENT B0, `(.L_x_37) ;  /* 0x0000011000007945 */ /* 0x000fe20003800200 */
[----:B------:R-:W-:-:S03]  /*1b70*/  IMAD.IADD R23, R13, 0x1, R23 ;  /* 0x000000010d177824 */ /* 0x000fc600078e0217 */
[----:B------:R-:W-:Y:S05]  /*1b80*/  @P5 BRA `(.L_x_38) ;  /* 0x0000000000385947 */ /* 0x000fea0003800000 */
[----:B-1----:R-:W-:-:S05]  /*1b90*/  IMAD.IADD R17, R4, 0x1, R23 ;  /* 0x0000000104117824 */ /* 0x002fca00078e0217 */
        /* <DEDUP_REMOVED lines=13> */
.L_x_38:
[----:B------:R-:W-:Y:S05]  /*1c70*/  BSYNC.RECONVERGENT B0 ;  /* 0x0000000000007941 */ /* 0x000fea0003800200 */
.L_x_37:
[----:B------:R-:W-:Y:S01]  /*1c80*/  BSSY.RECONVERGENT B0, `(.L_x_39) ;  /* 0x0000011000007945 */ /* 0x000fe20003800200 */
[----:B------:R-:W-:-:S03]  /*1c90*/  IADD3 R23, PT, PT, R13, R23, RZ ;  /* 0x000000170d177210 */ /* 0x000fc60007ffe0ff */
[----:B------:R-:W-:Y:S05]  /*1ca0*/  @P4 BRA `(.L_x_40) ;  /* 0x0000000000384947 */ /* 0x000fea0003800000 */
[----:B-12---:R-:W-:-:S05]  /*1cb0*/  IMAD.IADD R17, R4, 0x1, R23 ;  /* 0x0000000104117824 */ /* 0x006fca00078e0217 */
        /* <DEDUP_REMOVED lines=13> */
.L_x_40:
[----:B------:R-:W-:Y:S05]  /*1d90*/  BSYNC.RECONVERGENT B0 ;  /* 0x0000000000007941 */ /* 0x000fea0003800200 */
.L_x_39:
[----:B-123--:R-:W-:Y:S01]  /*1da0*/  IMAD.IADD R21, R13, 0x1, R23 ;  /* 0x000000010d157824 */ /* 0x00efe200078e0217 */
[----:B------:R-:W-:Y:S06]  /*1db0*/  @P3 BRA `(.L_x_41) ;  /* 0xfffffff800b43947 */ /* 0x000fec000383ffff */
.L_x_24:
[----:B------:R-:W-:-:S13]  /*1dc0*/  ISETP.NE.AND P1, PT, R7, RZ, PT ;  /* 0x000000ff0700720c */ /* 0x000fda0003f25270 */
[----:B------:R-:W-:Y:S05]  /*1dd0*/  @!P1 BRA `(.L_x_23) ;  /* 0x0000000400149947 */ /* 0x000fea0003800000 */
[----:B------:R-:W-:Y:S01]  /*1de0*/  ISETP.GE.AND P1, PT, R10, UR12, PT ;  /* 0x0000000c0a007c0c */ /* 0x000fe2000bf26270 */
[----:B------:R-:W-:Y:S01]  /*1df0*/  BSSY.RECONVERGENT B0, `(.L_x_42) ;  /* 0x0000015000007945 */ /* 0x000fe20003800200 */
[----:B---3--:R-:W-:Y:S02]  /*1e00*/  IADD3 R16, PT, PT, R0, R21, RZ ;  /* 0x0000001500107210 */ /* 0x008fe40007ffe0ff */
[----:B------:R-:W-:Y:S02]  /*1e10*/  ISETP.NE.AND P3, PT, R7, 0x1, PT ;  /* 0x000000010700780c */ /* 0x000fe40003f65270 */
[----:B------:R-:W-:-:S13]  /*1e20*/  ISETP.GE.OR P2, PT, R16, R5, P1 ;  /* 0x000000051000720c */ /* 0x000fda0000f46670 */
[----:B------:R-:W-:Y:S05]  /*1e30*/  @P2 BRA `(.L_x_43) ;  /* 0x0000000000402947 */ /* 0x000fea0003800000 */
[----:B012-4-:R-:W0:Y:S01]  /*1e40*/  LDC R17, c[0x0][0x3b0] ;  /* 0x0000ec00ff117b82 */ /* 0x017e220000000800 */
[----:B------:R-:W-:-:S05]  /*1e50*/  IMAD.IADD R10, R4, 0x1, R21 ;  /* 0x00000001040a7824 */ /* 0x000fca00078e0215 */
[----:B------:R-:W-:-:S04]  /*1e60*/  ISETP.GT.AND P2, PT, R10, -0x1, PT ;  /* 0xffffffff0a00780c */ /* 0x000fc80003f44270 */
[----:B0-----:R-:W-:-:S04]  /*1e70*/  ISETP.LT.AND P2, PT, R10, R17, P2 ;  /* 0x000000110a00720c */ /* 0x001fc80001741270 */
[----:B------:R-:W-:-:S13]  /*1e80*/  PLOP3.LUT P2, PT, P2, P0, PT, 0x80, 0x8 ;  /* 0x000000000008781c */ /* 0x000fda0001741070 */
[----:B------:R-:W-:Y:S05]  /*1e90*/  @!P2 BRA `(.L_x_43) ;  /* 0x000000000028a947 */ /* 0x000fea0003800000 */
[----:B------:R-:W0:Y:S01]  /*1ea0*/  LDC.64 R14, c[0x0][0x3e0] ;  /* 0x0000f800ff0e7b82 */ /* 0x000e220000000a00 */
        /* <DEDUP_REMOVED lines=9> */
.L_x_43:
[----:B------:R-:W-:Y:S05]  /*1f40*/  BSYNC.RECONVERGENT B0 ;  /* 0x0000000000007941 */ /* 0x000fea0003800200 */
.L_x_42:
[----:B------:R-:W-:Y:S05]  /*1f50*/  @!P3 BRA `(.L_x_23) ;  /* 0x0000000000b4b947 */ /* 0x000fea0003800000 */
[----:B------:R-:W-:Y:S01]  /*1f60*/  IMAD.IADD R16, R16, 0x1, R13 ;  /* 0x0000000110107824 */ /* 0x000fe200078e020d */
[----:B------:R-:W-:Y:S01]  /*1f70*/  BSSY.RECONVERGENT B0, `(.L_x_44) ;  /* 0x0000015000007945 */ /* 0x000fe20003800200 */
[----:B------:R-:W-:Y:S02]  /*1f80*/  ISETP.NE.AND P3, PT, R7, 0x2, PT ;  /* 0x000000020700780c */ /* 0x000fe40003f65270 */
[----:B------:R-:W-:Y:S02]  /*1f90*/  IADD3 R21, PT, PT, R13, R21, RZ ;  /* 0x000000150d157210 */ /* 0x000fe40007ffe0ff */
[----:B------:R-:W-:-:S13]  /*1fa0*/  ISETP.GE.OR P2, PT, R16, R5, P1 ;  /* 0x000000051000720c */ /* 0x000fda0000f46670 */
[----:B------:R-:W-:Y:S05]  /*1fb0*/  @P2 BRA `(.L_x_45) ;  /* 0x0000000000402947 */ /* 0x000fea0003800000 */
[----:B01234-:R-:W0:Y:S01]  /*1fc0*/  LDC R17, c[0x0][0x3b0] ;  /* 0x0000ec00ff117b82 */ /* 0x01fe220000000800 */
        /* <DEDUP_REMOVED lines=15> */
.L_x_45:
[----:B------:R-:W-:Y:S05]  /*20c0*/  BSYNC.RECONVERGENT B0 ;  /* 0x0000000000007941 */ /* 0x000fea0003800200 */
.L_x_44:
[----:B------:R-:W-:Y:S05]  /*20d0*/  @!P3 BRA `(.L_x_23) ;  /* 0x000000000054b947 */ /* 0x000fea0003800000 */
[----:B------:R-:W-:Y:S01]  /*20e0*/  IMAD.IADD R16, R16, 0x1, R13 ;  /* 0x0000000110107824 */ /* 0x000fe200078e020d */
[----:B------:R-:W-:Y:S04]  /*20f0*/  BSSY.RECONVERGENT B0, `(.L_x_23) ;  /* 0x0000013000007945 */ /* 0x000fe80003800200 */
[----:B------:R-:W-:-:S13]  /*2100*/  ISETP.GE.OR P1, PT, R16, R5, P1 ;  /* 0x000000051000720c */ /* 0x000fda0000f26670 */
[----:B------:R-:W-:Y:S05]  /*2110*/  @P1 BRA `(.L_x_46) ;  /* 0x0000000000401947 */ /* 0x000fea0003800000 */
[----:B01234-:R-:W0:Y:S01]  /*2120*/  LDC R17, c[0x0][0x3b0] ;  /* 0x0000ec00ff117b82 */ /* 0x01fe220000000800 */
[----:B------:R-:W-:-:S04]  /*2130*/  IADD3 R10, PT, PT, R4, R21, R13 ;  /* 0x00000015040a7210 */ /* 0x000fc80007ffe00d */
        /* <DEDUP_REMOVED lines=14> */
.L_x_46:
[----:B------:R-:W-:Y:S05]  /*2220*/  BSYNC.RECONVERGENT B0 ;  /* 0x0000000000007941 */ /* 0x000fea0003800200 */
.L_x_23:
[----:B------:R-:W-:Y:S05]  /*2230*/  BRA.U !UP0, `(.L_x_47) ;  /* 0xfffffff108007547 */ /* 0x000fea000b83ffff */
.L_x_0:
[----:B------:R-:W5:Y:S02]  /*2240*/  LDCU UR6, c[0x0][0x3cc] ;  /* 0x00007980ff0677ac */ /* 0x000f640008000800 */
[----:B-----5:R-:W-:-:S09]  /*2250*/  UISETP.GE.AND UP0, UPT, UR6, 0x1, UPT ;  /* 0x000000010600788c */ /* 0x020fd2000bf06270 */
[----:B------:R-:W-:Y:S05]  /*2260*/  BRA.U !UP0, `(.L_x_48) ;  /* 0x0000002108887547 */ /* 0x000fea000b800000 */
[----:B------:R-:W5:Y:S02]  /*2270*/  LDCU UR7, c[0x0][0x3c8] ;  /* 0x00007900ff0777ac */ /* 0x000f640008000800 */
[----:B-----5:R-:W-:-:S09]  /*2280*/  UISETP.GE.AND UP0, UPT, UR7, 0x1, UPT ;  /* 0x000000010700788c */ /* 0x020fd2000bf06270 */
[----:B------:R-:W-:Y:S05]  /*2290*/  BRA.U !UP0, `(.L_x_49) ;  /* 0x0000000908887547 */ /* 0x000fea000b800000 */
[----:B------:R-:W5:Y:S01]  /*22a0*/  I2F.U32.RP R6, R13 ;  /* 0x0000000d00067306 */ /* 0x000f620000209000 */
[----:B------:R-:W-:Y:S01]  /*22b0*/  IMAD.MOV.U32 R4, RZ, RZ, RZ ;  /* 0x000000ffff047224 */ /* 0x000fe200078e00ff */
[----:B------:R-:W-:Y:S01]  /*22c0*/  UIADD3 UR4, UPT, UPT, UR7, -0x1, URZ ;  /* 0xffffffff07047890 */ /* 0x000fe2000fffe0ff */
[----:B------:R-:W-:-:S05]  /*22d0*/  ISETP.NE.U32.AND P2, PT, R13, RZ, PT ;  /* 0x000000ff0d00720c */ /* 0x000fca0003f45070 */
[----:B-----5:R-:W5:Y:S02]  /*22e0*/  MUFU.RCP R6, R6 ;  /* 0x0000000600067308 */ /* 0x020f640000001000 */
[----:B-----5:R-:W-:-:S06]  /*22f0*/  VIADD R5, R6, 0xffffffe ;  /* 0x0ffffffe06057836 */ /* 0x020fcc0000000000 */
[----:B------:R-:W5:Y:S02]  /*2300*/  F2I.FTZ.U32.TRUNC.NTZ R5, R5 ;  /* 0x0000000500057305 */ /* 0x000f64000021f000 */
[----:B-----5:R-:W-:-:S04]  /*2310*/  IMAD.MOV R2, RZ, RZ, -R5 ;  /* 0x000000ffff027224 */ /* 0x020fc800078e0a05 */
[----:B------:R-:W-:-:S04]  /*2320*/  IMAD R7, R2, R13, RZ ;  /* 0x0000000d02077224 */ /* 0x000fc800078e02ff */
[----:B------:R-:W-:-:S04]  /*2330*/  IMAD.HI.U32 R7, R5, R7, R4 ;  /* 0x0000000705077227 */ /* 0x000fc800078e0004 */
[----:B------:R-:W-:Y:S02]  /*2340*/  IMAD.MOV.U32 R5, RZ, RZ, RZ ;  /* 0x000000ffff057224 */ /* 0x000fe400078e00ff */
[----:B------:R-:W-:-:S05]  /*2350*/  IMAD.HI.U32 R2, R7, UR4, RZ ;  /* 0x0000000407027c27 */ /* 0x000fca000f8e00ff */
[----:B------:R-:W-:-:S05]  /*2360*/  IADD3 R4, PT, PT, -R2, RZ, RZ ;  /* 0x000000ff02047210 */ /* 0x000fca0007ffe1ff */
[----:B------:R-:W-:-:S05]  /*2370*/  IMAD R4, R13, R4, UR4 ;  /* 0x000000040d047e24 */ /* 0x000fca000f8e0204 */
[----:B------:R-:W-:-:S13]  /*2380*/  ISETP.GE.U32.AND P0, PT, R4, R13, PT ;  /* 0x0000000d0400720c */ /* 0x000fda0003f06070 */
[----:B------:R-:W-:Y:S02]  /*2390*/  @P0 IMAD.IADD R4, R4, 0x1, -R13 ;  /* 0x0000000104040824 */ /* 0x000fe400078e0a0d */
[----:B------:R-:W-:-:S03]  /*23a0*/  @P0 VIADD R2, R2, 0x1 ;  /* 0x0000000102020836 */ /* 0x000fc60000000000 */
[----:B------:R-:W-:-:S13]  /*23b0*/  ISETP.GE.U32.AND P1, PT, R4, R13, PT ;  /* 0x0000000d0400720c */ /* 0x000fda0003f26070 */
[----:B------:R-:W-:Y:S01]  /*23c0*/  @P1 VIADD R2, R2, 0x1 ;  /* 0x0000000102021836 */ /* 0x000fe20000000000 */
[----:B------:R-:W-:-:S04]  /*23d0*/  @!P2 LOP3.LUT R2, RZ, R13, RZ, 0x33, !PT ;  /* 0x0000000dff02a212 */ /* 0x000fc800078e33ff */
[C---:B------:R-:W-:Y:S02]  /*23e0*/  ISETP.GE.U32.AND P0, PT, R2.reuse, 0x3, PT ;  /* 0x000000030200780c */ /* 0x040fe40003f06070 */
[----:B------:R-:W-:-:S04]  /*23f0*/  IADD3 R2, PT, PT, R2, 0x1, RZ ;  /* 0x0000000102027810 */ /* 0x000fc80007ffe0ff */
[----:B------:R-:W-:-:S07]  /*2400*/  LOP3.LUT R4, R2, 0x3, RZ, 0xc0, !PT ;  /* 0x0000000302047812 */ /* 0x000fce00078ec0ff */
[----:B------:R-:W-:Y:S05]  /*2410*/  @!P0 BRA `(.L_x_50) ;  /* 0x0000000400cc8947 */ /* 0x000fea0003800000 */
[----:B------:R-:W-:Y:S01]  /*2420*/  IMAD.IADD R10, R13, 0x1, R0 ;  /* 0x000000010d0a7824 */ /* 0x000fe200078e0200 */
[----:B------:R-:W-:-:S03]  /*2430*/  ISETP.GE.AND P0, PT, R0, UR7, PT ;  /* 0x0000000700007c0c */ /* 0x000fc6000bf06270 */
[C---:B------:R-:W-:Y:S01]  /*2440*/  IMAD.IADD R20, R10.reuse, 0x1, R13 ;  /* 0x000000010a147824 */ /* 0x040fe200078e020d */
[----:B------:R-:W-:Y:S02]  /*2450*/  ISETP.GE.AND P1, PT, R10, UR7, PT ;  /* 0x000000070a007c0c */ /* 0x000fe4000bf26270 */
[C---:B------:R-:W-:Y:S02]  /*2460*/  ISETP.GE.OR P0, PT, R3.reuse, UR6, P0 ;  /* 0x0000000603007c0c */ /* 0x040fe40008706670 */
[C---:B------:R-:W-:Y:S02]  /*2470*/  IADD3 R22, PT, PT, R20.reuse, R13, RZ ;  /* 0x0000000d14167210 */ /* 0x040fe40007ffe0ff */
[----:B------:R-:W-:Y:S02]  /*2480*/  ISETP.GE.AND P2, PT, R20, UR7, PT ;  /* 0x0000000714007c0c */ /* 0x000fe4000bf46270 */
[----:B------:R-:W-:Y:S02]  /*2490*/  ISETP.GE.AND P3, PT, R22, UR7, PT ;  /* 0x0000000716007c0c */ /* 0x000fe4000bf66270 */
[----:B------:R-:W-:-:S02]  /*24a0*/  ISETP.GE.OR P1, PT, R3, UR6, P1 ;  /* 0x0000000603007c0c */ /* 0x000fc40008f26670 */
[C---:B------:R-:W-:Y:S02]  /*24b0*/  ISETP.GE.OR P2, PT, R3.reuse, UR6, P2 ;  /* 0x0000000603007c0c */ /* 0x040fe40009746670 */
[C---:B------:R-:W-:Y:S01]  /*24c0*/  ISETP.GE.OR P3, PT, R3.reuse, UR6, P3 ;  /* 0x0000000603007c0c */ /* 0x040fe20009f66670 */
[----:B--2---:R-:W2:Y:S01]  /*24d0*/  @!P0 LDC.64 R8, c[0x0][0x3d0] ;  /* 0x0000f400ff088b82 */ /* 0x004ea20000000a00 */
[----:B------:R-:W-:-:S07]  /*24e0*/  @!P0 IMAD R6, R3, UR7, R0 ;  /* 0x0000000703068c24 */ /* 0x000fce000f8e0200 */
[----:B01-34-:R-:W0:Y:S01]  /*24f0*/  @!P1 LDC.64 R14, c[0x0][0x3d0] ;  /* 0x0000f400ff0e9b82 */ /* 0x01be220000000a00 */
[C---:B------:R-:W-:Y:S02]  /*2500*/  @!P1 IMAD R7, R3.reuse, UR7, R10 ;  /* 0x0000000703079c24 */ /* 0x040fe4000f8e020a */
[C---:B------:R-:W-:Y:S02]  /*2510*/  @!P2 IMAD R21, R3.reuse, UR7, R20 ;  /* 0x000000070315ac24 */ /* 0x040fe4000f8e0214 */
[----:B------:R-:W-:-:S03]  /*2520*/  @!P3 IMAD R5, R3, UR7, R22 ;  /* 0x000000070305bc24 */ /* 0x000fc6000f8e0216 */
[----:B------:R-:W1:Y:S08]  /*2530*/  @!P2 LDC.64 R18, c[0x0][0x3d0] ;  /* 0x0000f400ff12ab82 */ /* 0x000e700000000a00 */
[----:B------:R-:W3:Y:S01]  /*2540*/  @!P3 LDC.64 R16, c[0x0][0x3d0] ;  /* 0x0000f400ff10bb82 */ /* 0x000ee20000000a00 */
[----:B--2---:R-:W-:-:S06]  /*2550*/  @!P0 IMAD.WIDE.U32 R8, R6, 0x8, R8 ;  /* 0x0000000806088825 */ /* 0x004fcc00078e0008 */
[----:B------:R-:W2:Y:S01]  /*2560*/  @!P0 LDG.E.64 R8, desc[UR8][R8.64] ;  /* 0x0000000808088981 */ /* 0x000ea2000c1e1b00 */
[----:B0-----:R-:W-:-:S06]  /*2570*/  @!P1 IMAD.WIDE.U32 R14, R7, 0x8, R14 ;  /* 0x00000008070e9825 */ /* 0x001fcc00078e000e */
[----:B------:R-:W4:Y:S01]  /*2580*/  @!P1 LDG.E.64 R14, desc[UR8][R14.64] ;  /* 0x000000080e0e9981 */ /* 0x000f22000c1e1b00 */
[----:B-1----:R-:W-:-:S06]  /*2590*/  @!P2 IMAD.WIDE.U32 R18, R21, 0x8, R18 ;  /* 0x000000081512a825 */ /* 0x002fcc00078e0012 */
[----:B------:R-:W5:Y:S01]  /*25a0*/  @!P2 LDG.E.64 R18, desc[UR8][R18.64] ;  /* 0x000000081212a981 */ /* 0x000f62000c1e1b00 */
[----:B---3--:R-:W-:-:S06]  /*25b0*/  @!P3 IMAD.WIDE.U32 R16, R5, 0x8, R16 ;  /* 0x000000080510b825 */ /* 0x008fcc00078e0010 */
[----:B------:R-:W3:Y:S01]  /*25c0*/  @!P3 LDG.E.64 R16, desc[UR8][R16.64] ;  /* 0x000000081010b981 */ /* 0x000ee2000c1e1b00 */
[----:B------:R-:W0:Y:S01]  /*25d0*/  @!P0 S2R R24, SR_CgaCtaId ;  /* 0x0000000000188919 */ /* 0x000e220000008800 */
[----:B------:R-:W1:Y:S01]  /*25e0*/  @!P1 S2R R22, SR_CgaCtaId ;  /* 0x0000000000169919 */ /* 0x000e620000008800 */
[----:B------:R-:W1:Y:S01]  /*25f0*/  @!P2 S2R R10, SR_CgaCtaId ;  /* 0x00000000000aa919 */ /* 0x000e620000008800 */
[----:B------:R-:W1:Y:S01]  /*2600*/  @!P3 S2R R20, SR_CgaCtaId ;  /* 0x000000000014b919 */ /* 0x000e620000008800 */
[----:B------:R-:W-:-:S05]  /*2610*/  @!P0 MOV R23, 0x400 ;  /* 0x0000040000178802 */ /* 0x000fca0000000f00 */
[----:B------:R-:W-:Y:S01]  /*2620*/  @!P0 VIADD R23, R23, 0x1d50 ;  /* 0x00001d5017178836 */ /* 0x000fe20000000000 */
[----:B------:R-:W-:Y:S02]  /*2630*/  @!P2 MOV R26, 0x400 ;  /* 0x00000400001aa802 */ /* 0x000fe40000000f00 */
[----:B------:R-:W-:-:S03]  /*2640*/  @!P3 MOV R28, 0x400 ;  /* 0x00000400001cb802 */ /* 0x000fc60000000f00 */
[----:B------:R-:W-:Y:S01]  /*2650*/  @!P2 VIADD R27, R26, 0x1d50 ;  /* 0x00001d501a1ba836 */ /* 0x000fe20000000000 */
[----:B0-----:R-:W-:Y:S02]  /*2660*/  @!P0 LEA R23, R24, R23, 0x18 ;  /* 0x0000001718178211 */ /* 0x001fe400078ec0ff */
[----:B------:R-:W-:-:S05]  /*2670*/  @!P1 MOV R24, 0x400 ;  /* 0x0000040000189802 */ /* 0x000fca0000000f00 */
[----:B------:R-:W-:Y:S01]  /*2680*/  @!P1 VIADD R25, R24, 0x1d50 ;  /* 0x00001d5018199836 */ /* 0x000fe20000000000 */
[----:B------:R-:W-:Y:S02]  /*2690*/  @!P3 IADD3 R29, PT, PT, R28, 0x1d50, RZ ;  /* 0x00001d501c1db810 */ /* 0x000fe40007ffe0ff */
[----:B-1----:R-:W-:Y:S02]  /*26a0*/  @!P2 LEA R10, R10, R27, 0x18 ;  /* 0x0000001b0a0aa211 */ /* 0x002fe400078ec0ff */
[----:B------:R-:W-:Y:S01]  /*26b0*/  @!P1 LEA R22, R22, R25, 0x18 ;  /* 0x0000001916169211 */ /* 0x000fe200078ec0ff */
[----:B------:R-:W-:Y:S01]  /*26c0*/  @!P0 IMAD R23, R6, 0x8, R23 ;  /* 0x0000000806178824 */ /* 0x000fe200078e0217 */
[----:B------:R-:W-:Y:S01]  /*26d0*/  @!P3 LEA R20, R20, R29, 0x18 ;  /* 0x0000001d1414b211 */ /* 0x000fe200078ec0ff */
[----:B------:R-:W-:Y:S02]  /*26e0*/  @!P2 IMAD R21, R21, 0x8, R10 ;  /* 0x000000081515a824 */ /* 0x000fe400078e020a */
[----:B------:R-:W-:Y:S01]  /*26f0*/  @!P1 IMAD R7, R7, 0x8, R22 ;  /* 0x0000000807079824 */ /* 0x000fe200078e0216 */
[----:B------:R-:W-:-:S02]  /*2700*/  @!P3 LEA R25, R5, R20, 0x3 ;  /* 0x000000140519b211 */ /* 0x000fc400078e18ff */
[----:B------:R-:W-:Y:S01]  /*2710*/  LOP3.LUT R2, R2, 0xfffffffc, RZ, 0xc0, !PT ;  /* 0xfffffffc02027812 */ /* 0x000fe200078ec0ff */
[----:B------:R-:W-:Y:S01]  /*2720*/  IMAD.SHL.U32 R5, R13, 0x4, RZ ;  /* 0x000000040d057824 */ /* 0x000fe200078e00ff */
[----:B--2---:R0:W-:Y:S04]  /*2730*/  @!P0 STS.64 [R23], R8 ;  /* 0x0000000817008388 */ /* 0x0041e80000000a00 */
[----:B----4-:R0:W-:Y:S01]  /*2740*/  @!P1 STS.64 [R7], R14 ;  /* 0x0000000e07009388 */ /* 0x0101e20000000a00 */
[----:B------:R-:W-:-:S03]  /*2750*/  ISETP.NE.AND P0, PT, R2, 0x4, PT ;  /* 0x000000040200780c */ /* 0x000fc60003f05270 */
[----:B-----5:R0:W-:Y:S04]  /*2760*/  @!P2 STS.64 [R21], R18 ;  /* 0x000000121500a388 */ /* 0x0201e80000000a00 */
[----:B---3--:R0:W-:Y:S06]  /*2770*/  @!P3 STS.64 [R25], R16 ;  /* 0x000000101900b388 */ /* 0x0081ec0000000a00 */
[----:B------:R-:W-:Y:S05]  /*2780*/  @!P0 BRA `(.L_x_50) ;  /* 0x0000000000f08947 */ /* 0x000fea0003800000 */
[----:B------:R-:W1:Y:S01]  /*2790*/  LDCU.64 UR10, c[0x0][0x3c8] ;  /* 0x00007900ff0a77ac */ /* 0x000e620008000a00 */
[----:B------:R-:W-:-:S05]  /*27a0*/  UMOV UR4, 0x4 ;  /* 0x0000000400047882 */ /* 0x000fca0000000000 */
.L_x_51:
[----:B------:R-:W-:Y:S01]  /*27b0*/  IMAD.IADD R6, R0, 0x1, R5 ;  /* 0x0000000100067824 */ /* 0x000fe200078e0205 */
[----:B-1----:R-:W-:Y:S01]  /*27c0*/  UMOV UR7, UR10 ;  /* 0x0000000a00077c82 */ /* 0x002fe20008000000 */
[----:B------:R-:W-:Y:S02]  /*27d0*/  UMOV UR6, UR11 ;  /* 0x0000000b00067c82 */ /* 0x000fe40008000000 */
[----:B------:R-:W-:Y:S01]  /*27e0*/  IMAD.IADD R10, R13, 0x1, R6 ;  /* 0x000000010d0a7824 */ /* 0x000fe200078e0206 */
[----:B------:R-:W-:-:S04]  /*27f0*/  ISETP.GE.AND P3, PT, R6, UR7, PT ;  /* 0x0000000706007c0c */ /* 0x000fc8000bf66270 */
[C---:B------:R-:W-:Y:S02]  /*2800*/  IADD3 R20, PT, PT, R13.reuse, R10, RZ ;  /* 0x0000000a0d147210 */ /* 0x040fe40007ffe0ff */
[----:B------:R-:W-:Y:S02]  /*2810*/  ISETP.GE.AND P2, PT, R10, UR7, PT ;  /* 0x000000070a007c0c */ /* 0x000fe4000bf46270 */
[----:B------:R-:W-:Y:S01]  /*2820*/  ISETP.GE.AND P1, PT, R20, UR7, PT ;  /* 0x0000000714007c0c */ /* 0x000fe2000bf26270 */
[----:B------:R-:W-:Y:S01]  /*2830*/  IMAD.IADD R22, R13, 0x1, R20 ;  /* 0x000000010d167824 */ /* 0x000fe200078e0214 */
[C---:B------:R-:W-:Y:S02]  /*2840*/  ISETP.GE.OR P3, PT, R3.reuse, UR6, P3 ;  /* 0x0000000603007c0c */ /* 0x040fe40009f66670 */
[----:B------:R-:W-:Y:S02]  /*2850*/  ISETP.GE.OR P2, PT, R3, UR6, P2 ;  /* 0x0000000603007c0c */ /* 0x000fe40009746670 */
[----:B------:R-:W-:-:S02]  /*2860*/  ISETP.GE.AND P0, PT, R22, UR7, PT ;  /* 0x0000000716007c0c */ /* 0x000fc4000bf06270 */
[C---:B------:R-:W-:Y:S02]  /*2870*/  ISETP.GE.OR P1, PT, R3.reuse, UR6, P1 ;  /* 0x0000000603007c0c */ /* 0x040fe40008f26670 */
[----:B------:R-:W-:-:S05]  /*2880*/  ISETP.GE.OR P0, PT, R3, UR6, P0 ;  /* 0x0000000603007c0c */ /* 0x000fca0008706670 */
[----:B0-----:R-:W0:Y:S01]  /*2890*/  @!P3 LDC.64 R16, c[0x0][0x3d0] ;  /* 0x0000f400ff10bb82 */ /* 0x001e220000000a00 */
[C---:B------:R-:W-:Y:S02]  /*28a0*/  @!P3 IMAD R7, R3.reuse, UR7, R6 ;  /* 0x000000070307bc24 */ /* 0x040fe4000f8e0206 */
[----:B------:R-:W-:-:S03]  /*28b0*/  @!P2 IMAD R21, R3, UR7, R10 ;  /* 0x000000070315ac24 */ /* 0x000fc6000f8e020a */
[C---:B------:R-:W-:Y:S02]  /*28c0*/  @!P1 IMAD R23, R3.reuse, UR7, R20 ;  /* 0x0000000703179c24 */ /* 0x040fe4000f8e0214 */
[----:B------:R-:W1:Y:S01]  /*28d0*/  @!P2 LDC.64 R18, c[0x0][0x3d0] ;  /* 0x0000f400ff12ab82 */ /* 0x000e620000000a00 */
[----:B------:R-:W-:-:S07]  /*28e0*/  @!P0 IMAD R6, R3, UR7, R22 ;  /* 0x0000000703068c24 */ /* 0x000fce000f8e0216 */
[----:B------:R-:W2:Y:S08]  /*28f0*/  @!P1 LDC.64 R8, c[0x0][0x3d0] ;  /* 0x0000f400ff089b82 */ /* 0x000eb00000000a00 */
[----:B------:R-:W3:Y:S01]  /*2900*/  @!P0 LDC.64 R14, c[0x0][0x3d0] ;  /* 0x0000f400ff0e8b82 */ /* 0x000ee20000000a00 */
[----:B0-----:R-:W-:-:S06]  /*2910*/  @!P3 IMAD.WIDE.U32 R16, R7, 0x8, R16 ;  /* 0x000000080710b825 */ /* 0x001fcc00078e0010 */
[----:B------:R-:W4:Y:S01]  /*2920*/  @!P3 LDG.E.64 R16, desc[UR8][R16.64] ;  /* 0x000000081010b981 */ /* 0x000f22000c1e1b00 */
[----:B-1----:R-:W-:-:S06]  /*2930*/  @!P2 IMAD.WIDE.U32 R18, R21, 0x8, R18 ;  /* 0x000000081512a825 */ /* 0x002fcc00078e0012 */
[----:B------:R-:W5:Y:S01]  /*2940*/  @!P2 LDG.E.64 R18, desc[UR8][R18.64] ;  /* 0x000000081212a981 */ /* 0x000f62000c1e1b00 */
[----:B--2---:R-:W-:-:S06]  /*2950*/  @!P1 IMAD.WIDE.U32 R8, R23, 0x8, R8 ;  /* 0x0000000817089825 */ /* 0x004fcc00078e0008 */
[----:B------:R-:W2:Y:S01]  /*2960*/  @!P1 LDG.E.64 R8, desc[UR8][R8.64] ;  /* 0x0000000808089981 */ /* 0x000ea2000c1e1b00 */
[----:B---3--:R-:W-:-:S06]  /*2970*/  @!P0 IMAD.WIDE.U32 R14, R6, 0x8, R14 ;  /* 0x00000008060e8825 */ /* 0x008fcc00078e000e */
[----:B------:R-:W3:Y:S01]  /*2980*/  @!P0 LDG.E.64 R14, desc[UR8][R14.64] ;  /* 0x000000080e0e8981 */ /* 0x000ee2000c1e1b00 */
[----:B------:R-:W0:Y:S01]  /*2990*/  @!P3 S2R R25, SR_CgaCtaId ;  /* 0x000000000019b919 */ /* 0x000e220000008800 */
[----:B------:R-:W1:Y:S01]  /*29a0*/  @!P2 S2R R27, SR_CgaCtaId ;  /* 0x00000000001ba919 */ /* 0x000e620000008800 */
[----:B------:R-:W1:Y:S01]  /*29b0*/  @!P1 S2R R10, SR_CgaCtaId ;  /* 0x00000000000a9919 */ /* 0x000e620000008800 */
[----:B------:R-:W1:Y:S01]  /*29c0*/  @!P0 S2R R20, SR_CgaCtaId ;  /* 0x0000000000148919 */ /* 0x000e620000008800 */
[----:B------:R-:W-:Y:S02]  /*29d0*/  @!P3 MOV R22, 0x400 ;  /* 0x000004000016b802 */ /* 0x000fe40000000f00 */
[----:B------:R-:W-:-:S03]  /*29e0*/  @!P2 MOV R24, 0x400 ;  /* 0x000004000018a802 */ /* 0x000fc60000000f00 */
[----:B------:R-:W-:Y:S01]  /*29f0*/  @!P3 VIADD R22, R22, 0x1d50 ;  /* 0x00001d501616b836 */ /* 0x000fe20000000000 */
[----:B------:R-:W-:Y:S01]  /*2a00*/  @!P0 MOV R26, 0x400 ;  /* 0x00000400001a8802 */ /* 0x000fe20000000f00 */
[----:B------:R-:W-:-:S03]  /*2a10*/  @!P2 VIADD R24, R24, 0x1d50 ;  /* 0x00001d501818a836 */ /* 0x000fc60000000000 */
[----:B0-----:R-:W-:Y:S02]  /*2a20*/  @!P3 LEA R22, R25, R22, 0x18 ;  /* 0x000000161916b211 */ /* 0x001fe400078ec0ff */
[----:B------:R-:W-:Y:S02]  /*2a30*/  @!P1 MOV R25, 0x400 ;  /* 0x0000040000199802 */ /* 0x000fe40000000f00 */
[----:B-1----:R-:W-:Y:S01]  /*2a40*/  @!P2 LEA R24, R27, R24, 0x18 ;  /* 0x000000181b18a211 */ /* 0x002fe200078ec0ff */
[----:B------:R-:W-:Y:S01]  /*2a50*/  @!P0 VIADD R27, R26, 0x1d50 ;  /* 0x00001d501a1b8836 */ /* 0x000fe20000000000 */
[----:B------:R-:W-:-:S04]  /*2a60*/  @!P1 IADD3 R25, PT, PT, R25, 0x1d50, RZ ;  /* 0x00001d5019199810 */ /* 0x000fc80007ffe0ff */
[----:B------:R-:W-:Y:S02]  /*2a70*/  @!P1 LEA R10, R10, R25, 0x18 ;  /* 0x000000190a0a9211 */ /* 0x000fe400078ec0ff */
[----:B------:R-:W-:Y:S01]  /*2a80*/  @!P0 LEA R27, R20, R27, 0x18 ;  /* 0x0000001b141b8211 */ /* 0x000fe200078ec0ff */
[----:B------:R-:W-:Y:S01]  /*2a90*/  @!P3 IMAD R25, R7, 0x8, R22 ;  /* 0x000000080719b824 */ /* 0x000fe200078e0216 */
[----:B------:R-:W-:Y:S01]  /*2aa0*/  @!P1 LEA R23, R23, R10, 0x3 ;  /* 0x0000000a17179211 */ /* 0x000fe200078e18ff */
[----:B------:R-:W-:Y:S01]  /*2ab0*/  @!P2 IMAD R21, R21, 0x8, R24 ;  /* 0x000000081515a824 */ /* 0x000fe200078e0218 */
[----:B------:R-:W-:Y:S01]  /*2ac0*/  UIADD3 UR4, UPT, UPT, UR4, 0x4, URZ ;  /* 0x0000000404047890 */ /* 0x000fe2000fffe0ff */
[----:B------:R-:W-:Y:S02]  /*2ad0*/  @!P0 IMAD R7, R6, 0x8, R27 ;  /* 0x0000000806078824 */ /* 0x000fe400078e021b */
[----:B------:R-:W-:Y:S01]  /*2ae0*/  IMAD R5, R13, 0x4, R5 ;  /* 0x000000040d057824 */ /* 0x000fe200078e0205 */
[----:B----4-:R0:W-:Y:S04]  /*2af0*/  @!P3 STS.64 [R25], R16 ;  /* 0x000000101900b388 */ /* 0x0101e80000000a00 */
[----:B-----5:R0:W-:Y:S04]  /*2b00*/  @!P2 STS.64 [R21], R18 ;  /* 0x000000121500a388 */ /* 0x0201e80000000a00 */
[----:B--2---:R0:W-:Y:S04]  /*2b10*/  @!P1 STS.64 [R23], R8 ;  /* 0x0000000817009388 */ /* 0x0041e80000000a00 */
[----:B---3--:R0:W-:Y:S01]  /*2b20*/  @!P0 STS.64 [R7], R14 ;  /* 0x0000000e07008388 */ /* 0x0081e20000000a00 */
[----:B------:R-:W-:-:S13]  /*2b30*/  ISETP.NE.AND P0, PT, R2, UR4, PT ;  /* 0x0000000402007c0c */ /* 0x000fda000bf05270 */
[----:B0-----:R-:W-:Y:S05]  /*2b40*/  @P0 BRA `(.L_x_51) ;  /* 0xfffffffc00180947 */ /* 0x001fea000383ffff */
.L_x_50:
[----:B------:R-:W-:-:S13]  /*2b50*/  ISETP.NE.AND P0, PT, R4, RZ, PT ;  /* 0x000000ff0400720c */ /* 0x000fda0003f05270 */
[----:B------:R-:W-:Y:S05]  /*2b60*/  @!P0 BRA `(.L_x_49) ;  /* 0x0000000000548947 */ /* 0x000fea0003800000 */
[----:B------:R-:W0:Y:S01]  /*2b70*/  LDCU.64 UR10, c[0x0][0x3c8] ;  /* 0x00007900ff0a77ac */ /* 0x000e220008000a00 */
[----:B------:R-:W-:-:S05]  /*2b80*/  UMOV UR4, URZ ;  /* 0x000000ff00047c82 */ /* 0x000fca0008000000 */
.L_x_52:
[----:B------:R-:W-:Y:S01]  /*2b90*/  IMAD.IADD R2, R0, 0x1, R5 ;  /* 0x0000000100027824 */ /* 0x000fe200078e0205 */
[----:B0-----:R-:W-:Y:S01]  /*2ba0*/  UMOV UR7, UR10 ;  /* 0x0000000a00077c82 */ /* 0x001fe20008000000 */
[----:B------:R-:W-:-:S03]  /*2bb0*/  UMOV UR6, UR11 ;  /* 0x0000000b00067c82 */ /* 0x000fc60008000000 */
[----:B------:R-:W-:-:S04]  /*2bc0*/  ISETP.GE.AND P0, PT, R2, UR7, PT ;  /* 0x0000000702007c0c */ /* 0x000fc8000bf06270 */
[----:B------:R-:W-:-:S13]  /*2bd0*/  ISETP.GE.OR P0, PT, R3, UR6, P0 ;  /* 0x0000000603007c0c */ /* 0x000fda0008706670 */
[----:B------:R-:W0:Y:S01]  /*2be0*/  @!P0 LDC.64 R6, c[0x0][0x3d0] ;  /* 0x0000f400ff068b82 */ /* 0x000e220000000a00 */
[----:B--2---:R-:W-:-:S04]  /*2bf0*/  @!P0 IMAD R9, R3, UR7, R2 ;  /* 0x0000000703098c24 */ /* 0x004fc8000f8e0202 */
[----:B0-----:R-:W-:-:S06]  /*2c00*/  @!P0 IMAD.WIDE.U32 R6, R9, 0x8, R6 ;  /* 0x0000000809068825 */ /* 0x001fcc00078e0006 */
[----:B------:R-:W2:Y:S01]  /*2c10*/  @!P0 LDG.E.64 R6, desc[UR8][R6.64] ;  /* 0x0000000806068981 */ /* 0x000ea2000c1e1b00 */
[----:B------:R-:W-:Y:S01]  /*2c20*/  @!P0 MOV R2, 0x400 ;  /* 0x0000040000028802 */ /* 0x000fe20000000f00 */
[----:B------:R-:W-:Y:S01]  /*2c30*/  UIADD3 UR4, UPT, UPT, UR4, 0x1, URZ ;  /* 0x0000000104047890 */ /* 0x000fe2000fffe0ff */
[----:B------:R-:W-:Y:S01]  /*2c40*/  IMAD.IADD R5, R13, 0x1, R5 ;  /* 0x000000010d057824 */ /* 0x000fe200078e0205 */
[----:B-1-34-:R-:W0:Y:S01]  /*2c50*/  @!P0 S2R R15, SR_CgaCtaId ;  /* 0x00000000000f8919 */ /* 0x01ae220000008800 */
[----:B------:R-:W-:-:S04]  /*2c60*/  @!P0 IADD3 R2, PT, PT, R2, 0x1d50, RZ ;  /* 0x00001d5002028810 */ /* 0x000fc80007ffe0ff */
[----:B0-----:R-:W-:-:S05]  /*2c70*/  @!P0 LEA R2, R15, R2, 0x18 ;  /* 0x000000020f028211 */ /* 0x001fca00078ec0ff */
[----:B------:R-:W-:-:S05]  /*2c80*/  @!P0 IMAD R9, R9, 0x8, R2 ;  /* 0x0000000809098824 */ /* 0x000fca00078e0202 */
[----:B--2---:R0:W-:Y:S01]  /*2c90*/  @!P0 STS.64 [R9], R6 ;  /* 0x0000000609008388 */ /* 0x0041e20000000a00 */
[----:B------:R-:W-:-:S13]  /*2ca0*/  ISETP.NE.AND P0, PT, R4, UR4, PT ;  /* 0x0000000404007c0c */ /* 0x000fda000bf05270 */
[----:B0-----:R-:W-:Y:S05]  /*2cb0*/  @P0 BRA `(.L_x_52) ;  /* 0xfffffffc00b40947 */ /* 0x001fea000383ffff */
.L_x_49:
[----:B------:R-:W-:-:S04]  /*2cc0*/  UISETP.GE.AND UP0, UPT, UR7, 0x1, UPT ;  /* 0x000000010700788c */ /* 0x000fc8000bf06270 */
[----:B------:R-:W-:-:S09]  /*2cd0*/  UISETP.GE.OR UP0, UPT, UR5, UR6, !UP0 ;  /* 0x000000060500728c */ /* 0x000fd2000c706670 */
[----:B------:R-:W-:Y:S05]  /*2ce0*/  BRA.U UP0, `(.L_x_48) ;  /* 0x0000001500e87547 */ /* 0x000fea000b800000 */
[----:B------:R-:W5:Y:S01]  /*2cf0*/  I2F.U32.RP R4, R13 ;  /* 0x0000000d00047306 */ /* 0x000f620000209000 */
[----:B------:R-:W-:Y:S01]  /*2d00*/  UIADD3 UR7, UPT, UPT, UR7, -0x1, URZ ;  /* 0xffffffff07077890 */ /* 0x000fe2000fffe0ff */
[----:B------:R-:W1:Y:S01]  /*2d10*/  S2UR UR6, SR_CgaCtaId ;  /* 0x00000000000679c3 */ /* 0x000e620000008800 */
[----:B------:R-:W-:Y:S01]  /*2d20*/  ISETP.NE.U32.AND P2, PT, R13, RZ, PT ;  /* 0x000000ff0d00720c */ /* 0x000fe20003f45070 */
[----:B------:R-:W-:Y:S01]  /*2d30*/  UMOV UR4, 0x400 ;  /* 0x0000040000047882 */ /* 0x000fe20000000000 */
[----:B------:R-:W-:Y:S01]  /*2d40*/  IMAD.SHL.U32 R0, R0, 0x8, RZ ;  /* 0x0000000800007824 */ /* 0x000fe200078e00ff */
[----:B------:R-:W-:-:S03]  /*2d50*/  UIADD3 UR4, UPT, UPT, UR4, 0x1d50, URZ ;  /* 0x00001d5004047890 */ /* 0x000fc6000fffe0ff */
[C-C-:B0-----:R-:W-:Y:S01]  /*2d60*/  IMAD R7, R13.reuse, 0x18, R0.reuse ;  /* 0x000000180d077824 */ /* 0x141fe200078e0200 */
[C---:B--2---:R-:W-:Y:S01]  /*2d70*/  LEA R8, R13.reuse, R0, 0x4 ;  /* 0x000000000d087211 */ /* 0x044fe200078e20ff */
[----:B------:R-:W-:Y:S01]  /*2d80*/  IMAD R9, R13, 0x8, R0 ;  /* 0x000000080d097824 */ /* 0x000fe200078e0200 */
[----:B-----5:R-:W0:Y:S01]  /*2d90*/  MUFU.RCP R4, R4 ;  /* 0x0000000400047308 */ /* 0x020e220000001000 */
[----:B-1----:R-:W-:Y:S01]  /*2da0*/  ULEA UR4, UR6, UR4, 0x18 ;  /* 0x0000000406047291 */ /* 0x002fe2000f8ec0ff */
[----:B0-----:R-:W-:-:S05]  /*2db0*/  VIADD R2, R4, 0xffffffe ;  /* 0x0ffffffe04027836 */ /* 0x001fca0000000000 */
[----:B------:R-:W-:Y:S01]  /*2dc0*/  IADD3 R7, PT, PT, R7, UR4, RZ ;  /* 0x0000000407077c10 */ /* 0x000fe2000fffe0ff */
[----:B------:R-:W-:Y:S01]  /*2dd0*/  VIADD R9, R9, UR4 ;  /* 0x0000000409097c36 */ /* 0x000fe20008000000 */
[----:B------:R0:W1:Y:S01]  /*2de0*/  F2I.FTZ.U32.TRUNC.NTZ R3, R2 ;  /* 0x0000000200037305 */ /* 0x000062000021f000 */
[----:B------:R-:W-:Y:S02]  /*2df0*/  VIADD R8, R8, UR4 ;  /* 0x0000000408087c36 */ /* 0x000fe40008000000 */
[----:B0-----:R-:W-:Y:S01]  /*2e00*/  IMAD.MOV.U32 R2, RZ, RZ, RZ ;  /* 0x000000ffff027224 */ /* 0x001fe200078e00ff */
[----:B-1----:R-:W-:-:S05]  /*2e10*/  IADD3 R6, PT, PT, RZ, -R3, RZ ;  /* 0x80000003ff067210 */ /* 0x002fca0007ffe0ff */
[----:B------:R-:W-:-:S04]  /*2e20*/  IMAD R5, R6, R13, RZ ;  /* 0x0000000d06057224 */ /* 0x000fc800078e02ff */
[----:B------:R-:W-:-:S06]  /*2e30*/  IMAD.HI.U32 R5, R3, R5, R2 ;  /* 0x0000000503057227 */ /* 0x000fcc00078e0002 */
[----:B------:R-:W-:-:S04]  /*2e40*/  IMAD.HI.U32 R10, R5, UR7, RZ ;  /* 0x00000007050a7c27 */ /* 0x000fc8000f8e00ff */
[----:B------:R-:W-:-:S04]  /*2e50*/  IMAD.MOV R6, RZ, RZ, -R10 ;  /* 0x000000ffff067224 */ /* 0x000fc800078e0a0a */
[----:B------:R-:W-:-:S05]  /*2e60*/  IMAD R6, R13, R6, UR7 ;  /* 0x000000070d067e24 */ /* 0x000fca000f8e0206 */
[----:B------:R-:W-:-:S13]  /*2e70*/  ISETP.GE.U32.AND P0, PT, R6, R13, PT ;  /* 0x0000000d0600720c */ /* 0x000fda0003f06070 */
[----:B------:R-:W-:Y:S01]  /*2e80*/  @P0 IMAD.IADD R6, R6, 0x1, -R13 ;  /* 0x0000000106060824 */ /* 0x000fe200078e0a0d */
[----:B------:R-:W-:-:S04]  /*2e90*/  @P0 IADD3 R10, PT, PT, R10, 0x1, RZ ;  /* 0x000000010a0a0810 */ /* 0x000fc80007ffe0ff */
[----:B------:R-:W-:Y:S01]  /*2ea0*/  ISETP.GE.U32.AND P1, PT, R6, R13, PT ;  /* 0x0000000d0600720c */ /* 0x000fe20003f26070 */
[----:B------:R-:W-:Y:S01]  /*2eb0*/  VIADD R6, R0, UR4 ;  /* 0x0000000400067c36 */ /* 0x000fe20008000000 */
[----:B------:R-:W-:-:S11]  /*2ec0*/  UMOV UR4, UR5 ;  /* 0x0000000500047c82 */ /* 0x000fd60008000000 */
[----:B------:R-:W-:Y:S01]  /*2ed0*/  @P1 VIADD R10, R10, 0x1 ;  /* 0x000000010a0a1836 */ /* 0x000fe20000000000 */
[----:B------:R-:W-:-:S05]  /*2ee0*/  @!P2 LOP3.LUT R10, RZ, R13, RZ, 0x33, !PT ;  /* 0x0000000dff0aa212 */ /* 0x000fca00078e33ff */
[----:B------:R-:W-:-:S05]  /*2ef0*/  VIADD R4, R10, 0x1 ;  /* 0x000000010a047836 */ /* 0x000fca0000000000 */
[C---:B------:R-:W-:Y:S02]  /*2f00*/  LOP3.LUT R5, R4.reuse, 0x3, RZ, 0xc0, !PT ;  /* 0x0000000304057812 */ /* 0x040fe400078ec0ff */
[----:B------:R-:W-:-:S07]  /*2f10*/  LOP3.LUT R4, R4, 0xfffffffc, RZ, 0xc0, !PT ;  /* 0xfffffffc04047812 */ /* 0x000fce00078ec0ff */
.L_x_65:
[----:B0-2---:R-:W0:Y:S01]  /*2f20*/  S2R R3, SR_TID.Y ;  /* 0x0000000000037919 */ /* 0x005e220000002200 */
[----:B-1----:R-:W1:Y:S01]  /*2f30*/  LDCU UR6, c[0x0][0x3cc] ;  /* 0x00007980ff0677ac */ /* 0x002e620008000800 */
[----:B------:R-:W-:Y:S01]  /*2f40*/  ISETP.GE.U32.AND P0, PT, R10, 0x3, PT ;  /* 0x000000030a00780c */ /* 0x000fe20003f06070 */
[----:B------:R-:W-:Y:S02]  /*2f50*/  IMAD.MOV.U32 R2, RZ, RZ, RZ ;  /* 0x000000ffff027224 */ /* 0x000fe400078e00ff */
[----:B0-----:R-:W-:Y:S01]  /*2f60*/  VIADD R3, R3, UR4 ;  /* 0x0000000403037c36 */ /* 0x001fe20008000000 */
[----:B------:R-:W-:-:S04]  /*2f70*/  UIADD3 UR4, UPT, UPT, UR5, UR4, URZ ;  /* 0x0000000405047290 */ /* 0x000fc8000fffe0ff */
[----:B-1----:R-:W-:-:S05]  /*2f80*/  UISETP.GE.AND UP0, UPT, UR4, UR6, UPT ;  /* 0x000000060400728c */ /* 0x002fca000bf06270 */
[----:B------:R-:W-:Y:S06]  /*2f90*/  @!P0 BRA `(.L_x_53) ;  /* 0x0000001000608947 */ /* 0x000fec0003800000 */
[----:B------:R-:W0:Y:S01]  /*2fa0*/  S2R R22, SR_TID.X ;  /* 0x0000000000167919 */ /* 0x000e220000002100 */
[----:B------:R-:W1:Y:S01]  /*2fb0*/  LDCU UR7, c[0x0][0x3c8] ;  /* 0x00007900ff0777ac */ /* 0x000e620008000800 */
[----:B------:R-:W-:Y:S01]  /*2fc0*/  IADD3 R0, PT, PT, -R4, RZ, RZ ;  /* 0x000000ff04007210 */ /* 0x000fe20007ffe1ff */
[----:B------:R-:W-:-:S03]  /*2fd0*/  IMAD.MOV.U32 R2, RZ, RZ, RZ ;  /* 0x000000ffff027224 */ /* 0x000fc600078e00ff */
[----:B------:R-:W-:Y:S01]  /*2fe0*/  ISETP.GE.AND P0, PT, R0, RZ, PT ;  /* 0x000000ff0000720c */ /* 0x000fe20003f06270 */
[----:B-1----:R-:W-:-:S05]  /*2ff0*/  IMAD R28, R3, UR7, RZ ;  /* 0x00000007031c7c24 */ /* 0x002fca000f8e02ff */
[----:B------:R-:W-:Y:S01]  /*3000*/  SHF.L.U32 R28, R28, 0x3, RZ ;  /* 0x000000031c1c7819 */ /* 0x000fe200000006ff */
[C-C-:B0-----:R-:W-:Y:S02]  /*3010*/  IMAD.IADD R26, R13.reuse, 0x1, R22.reuse ;  /* 0x000000010d1a7824 */ /* 0x141fe400078e0216 */
[C-C-:B------:R-:W-:Y:S02]  /*3020*/  IMAD R23, R13.reuse, 0x2, R22.reuse ;  /* 0x000000020d177824 */ /* 0x140fe400078e0216 */
[--C-:B------:R-:W-:Y:S02]  /*3030*/  IMAD R18, R13, 0x3, R22.reuse ;  /* 0x000000030d127824 */ /* 0x100fe400078e0216 */
[C---:B------:R-:W-:Y:S02]  /*3040*/  IMAD R24, R3.reuse, UR7, R22 ;  /* 0x0000000703187c24 */ /* 0x040fe4000f8e0216 */
[C---:B------:R-:W-:Y:S02]  /*3050*/  IMAD R21, R3.reuse, UR7, R26 ;  /* 0x0000000703157c24 */ /* 0x040fe4000f8e021a */
[----:B------:R-:W-:-:S02]  /*3060*/  IMAD R19, R3, UR7, R23 ;  /* 0x0000000703137c24 */ /* 0x000fc4000f8e0217 */
[----:B------:R-:W-:Y:S01]  /*3070*/  IMAD R20, R3, UR7, R18 ;  /* 0x0000000703147c24 */ /* 0x000fe2000f8e0212 */
[----:B------:R-:W-:Y:S06]  /*3080*/  @P0 BRA `(.L_x_54) ;  /* 0x0000000c00880947 */ /* 0x000fec0003800000 */
[----:B---34-:R-:W-:Y:S01]  /*3090*/  IMAD.MOV R14, RZ, RZ, -R0 ;  /* 0x000000ffff0e7224 */ /* 0x018fe200078e0a00 */
[----:B------:R-:W-:-:S04]  /*30a0*/  PLOP3.LUT P0, PT, PT, PT, PT, 0x80, 0x8 ;  /* 0x000000000008781c */ /* 0x000fc80003f0f070 */
[----:B------:R-:W-:-:S13]  /*30b0*/  ISETP.GT.AND P1, PT, R14, 0xc, PT ;  /* 0x0000000c0e00780c */ /* 0x000fda0003f24270 */
[----:B------:R-:W-:Y:S05]  /*30c0*/  @!P1 BRA `(.L_x_55) ;  /* 0x0000000800449947 */ /* 0x000fea0003800000 */
[----:B------:R-:W-:Y:S01]  /*30d0*/  PLOP3.LUT P0, PT, PT, PT, PT, 0x8, 0x80 ;  /* 0x000000000080781c */ /* 0x000fe20003f0e170 */
[----:B------:R-:W0:Y:S01]  /*30e0*/  LDCU UR7, c[0x0][0x3c8] ;  /* 0x00007900ff0777ac */ /* 0x000e220008000800 */
[----:B------:R-:W-:Y:S01]  /*30f0*/  ISETP.GE.AND P2, PT, R3, UR6, PT ;  /* 0x0000000603007c0c */ /* 0x000fe2000bf46270 */
[----:B------:R-:W1:-:S12]  /*3100*/  LDCU UR10, c[0x0][0x3cc] ;  /* 0x00007980ff0a77ac */ /* 0x000e580008000800 */
.L_x_56:
[----:B0-----:R-:W-:-:S13]  /*3110*/  ISETP.GE.OR P1, PT, R22, UR7, P2 ;  /* 0x0000000716007c0c */ /* 0x001fda0009726670 */
[----:B------:R-:W0:Y:S02]  /*3120*/  @!P1 LDC.64 R14, c[0x0][0x3d0] ;  /* 0x0000f400ff0e9b82 */ /* 0x000e240000000a00 */
[----:B0-----:R-:W-:-:S05]  /*3130*/  @!P1 IMAD.WIDE.U32 R14, R24, 0x8, R14 ;  /* 0x00000008180e9825 */ /* 0x001fca00078e000e */
[----:B------:R0:W2:Y:S01]  /*3140*/  @!P1 LDG.E.64 R16, desc[UR8][R14.64] ;  /* 0x000000080e109981 */ /* 0x0000a2000c1e1b00 */
[----:B------:R-:W-:Y:S01]  /*3150*/  ISETP.GE.OR P3, PT, R26, UR7, P2 ;  /* 0x000000071a007c0c */ /* 0x000fe20009766670 */
[----:B------:R-:W-:-:S12]  /*3160*/  @!P1 IMAD.IADD R25, R6, 0x1, R28 ;  /* 0x0000000106199824 */ /* 0x000fd800078e021c */
[----:B0-----:R-:W0:Y:S01]  /*3170*/  @!P3 LDC.64 R14, c[0x0][0x3d0] ;  /* 0x0000f400ff0ebb82 */ /* 0x001e220000000a00 */
[----:B--2---:R0:W-:Y:S01]  /*3180*/  @!P1 STS.64 [R25], R16 ;  /* 0x0000001019009388 */ /* 0x0041e20000000a00 */
[----:B------:R-:W-:Y:S01]  /*3190*/  ISETP.GE.OR P1, PT, R23, UR7, P2 ;  /* 0x0000000717007c0c */ /* 0x000fe20009726670 */
[----:B0-----:R-:W-:-:S12]  /*31a0*/  @!P3 IMAD.WIDE.U32 R16, R21, 0x8, R14 ;  /* 0x000000081510b825 */ /* 0x001fd800078e000e */
[----:B------:R-:W0:Y:S01]  /*31b0*/  @!P1 LDC.64 R14, c[0x0][0x3d0] ;  /* 0x0000f400ff0e9b82 */ /* 0x000e220000000a00 */
[----:B------:R-:W2:Y:S01]  /*31c0*/  @!P3 LDG.E.64 R16, desc[UR8][R16.64] ;  /* 0x000000081010b981 */ /* 0x000ea2000c1e1b00 */
[----:B------:R-:W-:Y:S02]  /*31d0*/  @!P3 IMAD.IADD R27, R9, 0x1, R28 ;  /* 0x00000001091bb824 */ /* 0x000fe400078e021c */
[----:B0-----:R-:W-:-:S06]  /*31e0*/  @!P1 IMAD.WIDE.U32 R14, R19, 0x8, R14 ;  /* 0x00000008130e9825 */ /* 0x001fcc00078e000e */
[----:B------:R-:W3:Y:S01]  /*31f0*/  @!P1 LDG.E.64 R14, desc[UR8][R14.64] ;  /* 0x000000080e0e9981 */ /* 0x000ee2000c1e1b00 */
[----:B------:R-:W-:Y:S01]  /*3200*/  @!P1 IADD3 R25, PT, PT, R8, R28, RZ ;  /* 0x0000001c08199210 */ /* 0x000fe20007ffe0ff */
[----:B-1----:R-:W-:Y:S01]  /*3210*/  UMOV UR6, UR10 ;  /* 0x0000000a00067c82 */ /* 0x002fe20008000000 */
[C---:B------:R-:W-:Y:S02]  /*3220*/  IMAD R22, R13.reuse, 0x4, R22 ;  /* 0x000000040d167824 */ /* 0x040fe400078e0216 */
[----:B------:R-:W-:Y:S01]  /*3230*/  IMAD R24, R13, 0x4, R24 ;  /* 0x000000040d187824 */ /* 0x000fe200078e0218 */
[----:B--2---:R-:W-:Y:S01]  /*3240*/  @!P3 STS.64 [R27], R16 ;  /* 0x000000101b00b388 */ /* 0x004fe20000000a00 */
[----:B------:R-:W-:-:S03]  /*3250*/  ISETP.GE.OR P3, PT, R18, UR7, P2 ;  /* 0x0000000712007c0c */ /* 0x000fc60009766670 */
[----:B---3--:R0:W-:Y:S10]  /*3260*/  @!P1 STS.64 [R25], R14 ;  /* 0x0000000e19009388 */ /* 0x0081f40000000a00 */
[----:B0-----:R-:W0:Y:S01]  /*3270*/  @!P3 LDC.64 R14, c[0x0][0x3d0] ;  /* 0x0000f400ff0ebb82 */ /* 0x001e220000000a00 */
[----:B------:R-:W-:-:S04]  /*3280*/  ISETP.GE.AND P1, PT, R3, UR6, PT ;  /* 0x0000000603007c0c */ /* 0x000fc8000bf26270 */
[----:B------:R-:W-:Y:S01]  /*3290*/  ISETP.GE.OR P4, PT, R22, UR7, P1 ;  /* 0x0000000716007c0c */ /* 0x000fe20008f86670 */
[----:B0-----:R-:W-:-:S12]  /*32a0*/  @!P3 IMAD.WIDE.U32 R16, R20, 0x8, R14 ;  /* 0x000000081410b825 */ /* 0x001fd800078e000e */
[----:B------:R-:W0:Y:S01]  /*32b0*/  @!P4 LDC.64 R14, c[0x0][0x3d0] ;  /* 0x0000f400ff0ecb82 */ /* 0x000e220000000a00 */
[----:B------:R-:W2:Y:S01]  /*32c0*/  @!P3 LDG.E.64 R16, desc[UR8][R16.64] ;  /* 0x000000081010b981 */ /* 0x000ea2000c1e1b00 */
[----:B0-----:R-:W-:-:S06]  /*32d0*/  @!P4 IMAD.WIDE.U32 R14, R24, 0x8, R14 ;  /* 0x00000008180ec825 */ /* 0x001fcc00078e000e */
[----:B------:R-:W3:Y:S01]  /*32e0*/  @!P4 LDG.E.64 R14, desc[UR8][R14.64] ;  /* 0x000000080e0ec981 */ /* 0x000ee2000c1e1b00 */
[--C-:B------:R-:W-:Y:S01]  /*32f0*/  @!P3 IMAD.IADD R27, R7, 0x1, R28.reuse ;  /* 0x00000001071bb824 */ /* 0x100fe200078e021c */
[C---:B------:R-:W-:Y:S01]  /*3300*/  LEA R26, R13.reuse, R26, 0x2 ;  /* 0x0000001a0d1a7211 */ /* 0x040fe200078e10ff */
[C---:B------:R-:W-:Y:S01]  /*3310*/  IMAD R28, R13.reuse, 0x20, R28 ;  /* 0x000000200d1c7824 */ /* 0x040fe200078e021c */
[C---:B------:R-:W-:Y:S01]  /*3320*/  LEA R23, R13.reuse, R23, 0x2 ;  /* 0x000000170d177211 */ /* 0x040fe200078e10ff */
[C---:B------:R-:W-:Y:S02]  /*3330*/  IMAD R21, R13.reuse, 0x4, R21 ;  /* 0x000000040d157824 */ /* 0x040fe400078e0215 */
[----:B------:R-:W-:Y:S02]  /*3340*/  @!P4 IMAD.IADD R25, R6, 0x1, R28 ;  /* 0x000000010619c824 */ /* 0x000fe400078e021c */
[----:B------:R-:W-:Y:S01]  /*3350*/  IMAD R19, R13, 0x4, R19 ;  /* 0x000000040d137824 */ /* 0x000fe200078e0213 */
[----:B--2---:R0:W-:Y:S01]  /*3360*/  @!P3 STS.64 [R27], R16 ;  /* 0x000000101b00b388 */ /* 0x0041e20000000a00 */
[----:B------:R-:W-:-:S13]  /*3370*/  ISETP.GE.OR P3, PT, R26, UR7, P1 ;  /* 0x000000071a007c0c */ /* 0x000fda0008f66670 */
[----:B0-----:R-:W0:Y:S01]  /*3380*/  @!P3 LDC.64 R16, c[0x0][0x3d0] ;  /* 0x0000f400ff10bb82 */ /* 0x001e220000000a00 */
[----:B---3--:R0:W-:Y:S01]  /*3390*/  @!P4 STS.64 [R25], R14 ;  /* 0x0000000e1900c388 */ /* 0x0081e20000000a00 */
[----:B------:R-:W-:Y:S01]  /*33a0*/  ISETP.GE.OR P4, PT, R23, UR7, P1 ;  /* 0x0000000717007c0c */ /* 0x000fe20008f86670 */
[----:B0-----:R-:W-:-:S12]  /*33b0*/  @!P3 IMAD.WIDE.U32 R14, R21, 0x8, R16 ;  /* 0x00000008150eb825 */ /* 0x001fd800078e0010 */
[----:B------:R-:W0:Y:S01]  /*33c0*/  @!P4 LDC.64 R16, c[0x0][0x3d0] ;  /* 0x0000f400ff10cb82 */ /* 0x000e220000000a00 */
[----:B------:R-:W2:Y:S01]  /*33d0*/  @!P3 LDG.E.64 R14, desc[UR8][R14.64] ;  /* 0x000000080e0eb981 */ /* 0x000ea2000c1e1b00 */
[----:B0-----:R-:W-:-:S06]  /*33e0*/  @!P4 IMAD.WIDE.U32 R16, R19, 0x8, R16 ;  /* 0x000000081310c825 */ /* 0x001fcc00078e0010 */
[----:B------:R-:W3:Y:S01]  /*33f0*/  @!P4 LDG.E.64 R16, desc[UR8][R16.64] ;  /* 0x000000081010c981 */ /* 0x000ee2000c1e1b00 */
[----:B------:R-:W-:Y:S02]  /*3400*/  @!P3 IMAD.IADD R27, R9, 0x1, R28 ;  /* 0x00000001091bb824 */ /* 0x000fe400078e021c */
[C---:B------:R-:W-:Y:S01]  /*3410*/  IMAD R18, R13.reuse, 0x4, R18 ;  /* 0x000000040d127824 */ /* 0x040fe200078e0212 */
[----:B------:R-:W-:Y:S01]  /*3420*/  @!P4 IADD3 R25, PT, PT, R8, R28, RZ ;  /* 0x0000001c0819c210 */ /* 0x000fe20007ffe0ff */
[C---:B------:R-:W-:Y:S02]  /*3430*/  IMAD R22, R13.reuse, 0x4, R22 ;  /* 0x000000040d167824 */ /* 0x040fe400078e0216 */
[C---:B------:R-:W-:Y:S01]  /*3440*/  IMAD R20, R13.reuse, 0x4, R20 ;  /* 0x000000040d147824 */ /* 0x040fe200078e0214 */
[----:B------:R-:W-:Y:S01]  /*3450*/  LEA R24, R13, R24, 0x2 ;  /* 0x000000180d187211 */ /* 0x000fe200078e10ff */
        /* <DEDUP_REMOVED lines=11> */
[C---:B------:R-:W-:Y:S02]  /*3510*/  IMAD R26, R13.reuse, 0x4, R26 ;  /* 0x000000040d1a7824 */ /* 0x040fe400078e021a */
        /* <DEDUP_REMOVED lines=17> */
[----:B------:R-:W-:Y:S02]  /*3630*/  @!P4 IMAD.IADD R25, R8, 0x1, R28 ;  /* 0x000000010819c824 */ /* 0x000fe400078e021c */
[----:B------:R-:W-:Y:S01]  /*3640*/  IMAD R20, R13, 0x4, R20 ;  /* 0x000000040d147824 */ /* 0x000fe200078e0214 */
[----:B--2---:R0:W-:Y:S01]  /*3650*/  @!P3 STS.64 [R27], R14 ;  /* 0x0000000e1b00b388 */ /* 0x0041e20000000a00 */
[----:B------:R-:W-:-:S13]  /*3660*/  ISETP.GE.OR P3, PT, R18, UR7, P1 ;  /* 0x0000000712007c0c */ /* 0x000fda0008f66670 */
[----:B0-----:R-:W0:Y:S01]  /*3670*/  @!P3 LDC.64 R14, c[0x0][0x3d0] ;  /* 0x0000f400ff0ebb82 */ /* 0x001e220000000a00 */
[----:B---3--:R0:W-:Y:S02]  /*3680*/  @!P4 STS.64 [R25], R16 ;  /* 0x000000101900c388 */ /* 0x0081e40000000a00 */
[----:B0-----:R-:W-:-:S06]  /*3690*/  @!P3 IMAD.WIDE.U32 R16, R20, 0x8, R14 ;  /* 0x000000081410b825 */ /* 0x001fcc00078e000e */
[----:B------:R-:W2:Y:S01]  /*36a0*/  @!P3 LDG.E.64 R16, desc[UR8][R16.64] ;  /* 0x000000081010b981 */ /* 0x000ea2000c1e1b00 */
[----:B------:R-:W-:-:S05]  /*36b0*/  IMAD R22, R13, 0x4, R22 ;  /* 0x000000040d167824 */ /* 0x000fca00078e0216 */
[----:B------:R-:W-:-:S13]  /*36c0*/  ISETP.GE.OR P4, PT, R22, UR7, P1 ;  /* 0x0000000716007c0c */ /* 0x000fda0008f86670 */
[----:B------:R-:W0:Y:S01]  /*36d0*/  @!P4 LDC.64 R14, c[0x0][0x3d0] ;  /* 0x0000f400ff0ecb82 */ /* 0x000e220000000a00 */
[----:B------:R-:W-:Y:S01]  /*36e0*/  @!P3 IADD3 R27, PT, PT, R7, R28, RZ ;  /* 0x0000001c071bb210 */ /* 0x000fe20007ffe0ff */
[C---:B------:R-:W-:Y:S02]  /*36f0*/  IMAD R26, R13.reuse, 0x4, R26 ;  /* 0x000000040d1a7824 */ /* 0x040fe400078e021a */
[----:B------:R-:W-:-:S04]  /*3700*/  IMAD R24, R13, 0x4, R24 ;  /* 0x000000040d187824 */ /* 0x000fc800078e0218 */
[----:B0-----:R-:W-:-:S06]  /*3710*/  @!P4 IMAD.WIDE.U32 R14, R24, 0x8, R14 ;  /* 0x00000008180ec825 */ /* 0x001fcc00078e000e */
[----:B------:R-:W3:Y:S01]  /*3720*/  @!P4 LDG.E.64 R14, desc[UR8][R14.64] ;  /* 0x000000080e0ec981 */ /* 0x000ee2000c1e1b00 */
[----:B------:R-:W-:-:S03]  /*3730*/  IMAD R21, R13, 0x4, R21 ;  /* 0x000000040d157824 */ /* 0x000fc600078e0215 */
[----:B--2---:R0:W-:Y:S01]  /*3740*/  @!P3 STS.64 [R27], R16 ;  /* 0x000000101b00b388 */ /* 0x0041e20000000a00 */
[----:B------:R-:W-:-:S13]  /*3750*/  ISETP.GE.OR P3, PT, R26, UR7, P1 ;  /* 0x000000071a007c0c */ /* 0x000fda0008f66670 */
[----:B0-----:R-:W0:Y:S02]  /*3760*/  @!P3 LDC.64 R16, c[0x0][0x3d0] ;  /* 0x0000f400ff10bb82 */ /* 0x001e240000000a00 */
[----:B0-----:R-:W-:-:S06]  /*3770*/  @!P3 IMAD.WIDE.U32 R16, R21, 0x8, R16 ;  /* 0x000000081510b825 */ /* 0x001fcc00078e0010 */
[----:B------:R-:W2:Y:S01]  /*3780*/  @!P3 LDG.E.64 R16, desc[UR8][R16.64] ;  /* 0x000000081010b981 */ /* 0x000ea2000c1e1b00 */
[C---:B------:R-:W-:Y:S02]  /*3790*/  IMAD R28, R13.reuse, 0x20, R28 ;  /* 0x000000200d1c7824 */ /* 0x040fe400078e021c */
[----:B------:R-:W-:-:S03]  /*37a0*/  IMAD R23, R13, 0x4, R23 ;  /* 0x000000040d177824 */ /* 0x000fc600078e0217 */
[----:B------:R-:W-:-:S05]  /*37b0*/  @!P4 IADD3 R25, PT, PT, R6, R28, RZ ;  /* 0x0000001c0619c210 */ /* 0x000fca0007ffe0ff */
[----:B---3--:R0:W-:Y:S01]  /*37c0*/  @!P4 STS.64 [R25], R14 ;  /* 0x0000000e1900c388 */ /* 0x0081e20000000a00 */
[----:B------:R-:W-:-:S13]  /*37d0*/  ISETP.GE.OR P4, PT, R23, UR7, P1 ;  /* 0x0000000717007c0c */ /* 0x000fda0008f86670 */
[----:B0-----:R-:W0:Y:S01]  /*37e0*/  @!P4 LDC.64 R14, c[0x0][0x3d0] ;  /* 0x0000f400ff0ecb82 */ /* 0x001e220000000a00 */
[----:B------:R-:W-:-:S05]  /*37f0*/  @!P3 IMAD.IADD R27, R9, 0x1, R28 ;  /* 0x00000001091bb824 */ /* 0x000fca00078e021c */
[----:B--2---:R1:W-:Y:S02]  /*3800*/  @!P3 STS.64 [R27], R16 ;  /* 0x000000101b00b388 */ /* 0x0043e40000000a00 */
[----:B-1----:R-:W-:-:S05]  /*3810*/  LEA R16, R13, R19, 0x2 ;  /* 0x000000130d107211 */ /* 0x002fca00078e10ff */
[----:B0-----:R-:W-:-:S06]  /*3820*/  @!P4 IMAD.WIDE.U32 R14, R16, 0x8, R14 ;  /* 0x00000008100ec825 */ /* 0x001fcc00078e000e */
[----:B------:R-:W2:Y:S01]  /*3830*/  @!P4 LDG.E.64 R14, desc[UR8][R14.64] ;  /* 0x000000080e0ec981 */ /* 0x000ea2000c1e1b00 */
[----:B------:R-:W-:-:S05]  /*3840*/  IMAD R18, R13, 0x4, R18 ;  /* 0x000000040d127824 */ /* 0x000fca00078e0212 */
[----:B------:R-:W-:Y:S01]  /*3850*/  ISETP.GE.OR P1, PT, R18, UR7, P1 ;  /* 0x0000000712007c0c */ /* 0x000fe20008f26670 */
[----:B------:R-:W-:Y:S02]  /*3860*/  @!P4 IMAD.IADD R19, R8, 0x1, R28 ;  /* 0x000000010813c824 */ /* 0x000fe400078e021c */
[----:B------:R-:W-:-:S03]  /*3870*/  IMAD R20, R13, 0x4, R20 ;  /* 0x000000040d147824 */ /* 0x000fc600078e0214 */
[----:B--2---:R0:W-:Y:S07]  /*3880*/  @!P4 STS.64 [R19], R14 ;  /* 0x0000000e1300c388 */ /* 0x0041ee0000000a00 */
[----:B0-----:R-:W0:Y:S02]  /*3890*/  @!P1 LDC.64 R14, c[0x0][0x3d0] ;  /* 0x0000f400ff0e9b82 */ /* 0x001e240000000a00 */
[----:B0-----:R-:W-:-:S06]  /*38a0*/  @!P1 IMAD.WIDE.U32 R14, R20, 0x8, R14 ;  /* 0x00000008140e9825 */ /* 0x001fcc00078e000e */
[----:B------:R-:W2:Y:S01]  /*38b0*/  @!P1 LDG.E.64 R14, desc[UR8][R14.64] ;  /* 0x000000080e0e9981 */ /* 0x000ea2000c1e1b00 */
[----:B------:R-:W-:Y:S01]  /*38c0*/  @!P1 IADD3 R17, PT, PT, R7, R28, RZ ;  /* 0x0000001c07119210 */ /* 0x000fe20007ffe0ff */
[----:B------:R-:W-:Y:S02]  /*38d0*/  VIADD R0, R0, 0x10 ;  /* 0x0000001000007836 */ /* 0x000fe40000000000 */
[----:B------:R-:W-:-:S04]  /*38e0*/  IMAD R2, R13, 0x4, R2 ;  /* 0x000000040d027824 */ /* 0x000fc800078e0202 */
[----:B------:R-:W-:-:S05]  /*38f0*/  IMAD R2, R13, 0x4, R2 ;  /* 0x000000040d027824 */ /* 0x000fca00078e0202 */
[C---:B------:R-:W-:Y:S01]  /*3900*/  LEA R2, R13.reuse, R2, 0x2 ;  /* 0x000000020d027211 */ /* 0x040fe200078e10ff */
[C---:B------:R-:W-:Y:S01]  /*3910*/  IMAD R22, R13.reuse, 0x4, R22 ;  /* 0x000000040d167824 */ /* 0x040fe200078e0216 */
[C---:B------:R-:W-:Y:S01]  /*3920*/  LEA R23, R13.reuse, R23, 0x2 ;  /* 0x000000170d177211 */ /* 0x040fe200078e10ff */
[C---:B------:R-:W-:Y:S01]  /*3930*/  IMAD R26, R13.reuse, 0x4, R26 ;  /* 0x000000040d1a7824 */ /* 0x040fe200078e021a */
[C---:B------:R-:W-:Y:S01]  /*3940*/  LEA R21, R13.reuse, R21, 0x2 ;  /* 0x000000150d157211 */ /* 0x040fe200078e10ff */
[C---:B------:R-:W-:Y:S02]  /*3950*/  IMAD R2, R13.reuse, 0x4, R2 ;  /* 0x000000040d027824 */ /* 0x040fe400078e0202 */
[C---:B------:R-:W-:Y:S02]  /*3960*/  IMAD R18, R13.reuse, 0x4, R18 ;  /* 0x000000040d127824 */ /* 0x040fe400078e0212 */
[C---:B------:R-:W-:Y:S02]  /*3970*/  IMAD R28, R13.reuse, 0x20, R28 ;  /* 0x000000200d1c7824 */ /* 0x040fe400078e021c */
[----:B------:R-:W-:-:S02]  /*3980*/  IMAD R24, R13, 0x4, R24 ;  /* 0x000000040d187824 */ /* 0x000fc400078e0218 */
[C---:B------:R-:W-:Y:S02]  /*3990*/  IMAD R19, R13.reuse, 0x4, R16 ;  /* 0x000000040d137824 */ /* 0x040fe400078e0210 */
[----:B------:R-:W-:Y:S01]  /*39a0*/  IMAD R20, R13, 0x4, R20 ;  /* 0x000000040d147824 */ /* 0x000fe200078e0214 */
[----:B--2---:R2:W-:Y:S01]  /*39b0*/  @!P1 STS.64 [R17], R14 ;  /* 0x0000000e11009388 */ /* 0x0045e20000000a00 */
[----:B------:R-:W-:-:S13]  /*39c0*/  ISETP.GE.AND P1, PT, R0, -0xc, PT ;  /* 0xfffffff40000780c */ /* 0x000fda0003f26270 */
[----:B--2---:R-:W-:Y:S05]  /*39d0*/  @!P1 BRA `(.L_x_56) ;  /* 0xfffffff400cc9947 */ /* 0x004fea000383ffff */
.L_x_55:
[----:B------:R-:W-:-:S05]  /*39e0*/  IMAD.MOV R14, RZ, RZ, -R0 ;  /* 0x000000ffff0e7224 */ /* 0x000fca00078e0a00 */
[----:B------:R-:W-:-:S13]  /*39f0*/  ISETP.GT.AND P1, PT, R14, 0x4, PT ;  /* 0x000000040e00780c */ /* 0x000fda0003f24270 */
[----:B------:R-:W-:Y:S05]  /*3a00*/  @!P1 BRA `(.L_x_57) ;  /* 0x0000000400209947 */ /* 0x000fea0003800000 */
[----:B------:R-:W-:-:S04]  /*3a10*/  ISETP.GE.AND P0, PT, R3, UR6, PT ;  /* 0x0000000603007c0c */ /* 0x000fc8000bf06270 */
[----:B------:R-:W-:-:S13]  /*3a20*/  ISETP.GE.OR P1, PT, R22, UR7, P0 ;  /* 0x0000000716007c0c */ /* 0x000fda0008726670 */
[----:B------:R-:W0:Y:S01]  /*3a30*/  @!P1 LDC.64 R14, c[0x0][0x3d0] ;  /* 0x0000f400ff0e9b82 */ /* 0x000e220000000a00 */
[----:B------:R-:W-:Y:S01]  /*3a40*/  ISETP.GE.OR P2, PT, R26, UR7, P0 ;  /* 0x000000071a007c0c */ /* 0x000fe20008746670 */
[----:B0-----:R-:W-:-:S12]  /*3a50*/  @!P1 IMAD.WIDE.U32 R16, R24, 0x8, R14 ;  /* 0x0000000818109825 */ /* 0x001fd800078e000e */
[----:B------:R-:W0:Y:S01]  /*3a60*/  @!P2 LDC.64 R14, c[0x0][0x3d0] ;  /* 0x0000f400ff0eab82 */ /* 0x000e220000000a00 */
[----:B------:R-:W2:Y:S01]  /*3a70*/  @!P1 LDG.E.64 R16, desc[UR8][R16.64] ;  /* 0x0000000810109981 */ /* 0x000ea2000c1e1b00 */
[----:B------:R-:W-:Y:S01]  /*3a80*/  @!P1 IADD3 R25, PT, PT, R6, R28, RZ ;  /* 0x0000001c06199210 */ /* 0x000fe20007ffe0ff */
[----:B0-----:R-:W-:-:S06]  /*3a90*/  @!P2 IMAD.WIDE.U32 R14, R21, 0x8, R14 ;  /* 0x00000008150ea825 */ /* 0x001fcc00078e000e */
[----:B------:R-:W3:Y:S01]  /*3aa0*/  @!P2 LDG.E.64 R14, desc[UR8][R14.64] ;  /* 0x000000080e0ea981 */ /* 0x000ee2000c1e1b00 */
[----:B------:R-:W-:-:S03]  /*3ab0*/  @!P2 IMAD.IADD R27, R9, 0x1, R28 ;  /* 0x00000001091ba824 */ /* 0x000fc600078e021c */
[----:B--2---:R-:W-:Y:S01]  /*3ac0*/  @!P1 STS.64 [R25], R16 ;  /* 0x0000001019009388 */ /* 0x004fe20000000a00 */
[----:B------:R-:W-:-:S03]  /*3ad0*/  ISETP.GE.OR P1, PT, R23, UR7, P0 ;  /* 0x0000000717007c0c */ /* 0x000fc60008726670 */
[----:B---3--:R0:W-:Y:S10]  /*3ae0*/  @!P2 STS.64 [R27], R14 ;  /* 0x0000000e1b00a388 */ /* 0x0081f40000000a00 */
[----:B0-----:R-:W0:Y:S02]  /*3af0*/  @!P1 LDC.64 R14, c[0x0][0x3d0] ;  /* 0x0000f400ff0e9b82 */ /* 0x001e240000000a00 */
[----:B0-----:R-:W-:-:S06]  /*3b00*/  @!P1 IMAD.WIDE.U32 R16, R19, 0x8, R14 ;  /* 0x0000000813109825 */ /* 0x001fcc00078e000e */
[----:B------:R-:W2:Y:S01]  /*3b10*/  @!P1 LDG.E.64 R16, desc[UR8][R16.64] ;  /* 0x0000000810109981 */ /* 0x000ea2000c1e1b00 */
[----:B------:R-:W-:-:S13]  /*3b20*/  ISETP.GE.OR P2, PT, R18, UR7, P0 ;  /* 0x0000000712007c0c */ /* 0x000fda0008746670 */
[----:B------:R-:W0:Y:S01]  /*3b30*/  @!P2 LDC.64 R14, c[0x0][0x3d0] ;  /* 0x0000f400ff0eab82 */ /* 0x000e220000000a00 */
[----:B------:R-:W-:Y:S02]  /*3b40*/  @!P1 IMAD.IADD R25, R8, 0x1, R28 ;  /* 0x0000000108199824 */ /* 0x000fe400078e021c */
[----:B0-----:R-:W-:-:S03]  /*3b50*/  @!P2 IMAD.WIDE.U32 R14, R20, 0x8, R14 ;  /* 0x00000008140ea825 */ /* 0x001fc600078e000e */
[----:B--2---:R0:W-:Y:S04]  /*3b60*/  @!P1 STS.64 [R25], R16 ;  /* 0x0000001019009388 */ /* 0x0041e80000000a00 */
[----:B0-----:R0:W2:Y:S01]  /*3b70*/  @!P2 LDG.E.64 R16, desc[UR8][R14.64] ;  /* 0x000000080e10a981 */ /* 0x0010a2000c1e1b00 */
[----:B------:R-:W-:-:S05]  /*3b80*/  IMAD R22, R13, 0x4, R22 ;  /* 0x000000040d167824 */ /* 0x000fca00078e0216 */
[----:B------:R-:W-:Y:S01]  /*3b90*/  ISETP.GE.OR P1, PT, R22, UR7, P0 ;  /* 0x0000000716007c0c */ /* 0x000fe20008726670 */
[----:B------:R-:W-:Y:S01]  /*3ba0*/  IMAD R26, R13, 0x4, R26 ;  /* 0x000000040d1a7824 */ /* 0x000fe200078e021a */
[----:B------:R-:W-:-:S11]  /*3bb0*/  @!P2 IADD3 R27, PT, PT, R7, R28, RZ ;  /* 0x0000001c071ba210 */ /* 0x000fd60007ffe0ff */
[----:B0-----:R-:W0:Y:S01]  /*3bc0*/  @!P1 LDC.64 R14, c[0x0][0x3d0] ;  /* 0x0000f400ff0e9b82 */ /* 0x001e220000000a00 */
[C---:B------:R-:W-:Y:S02]  /*3bd0*/  IMAD R24, R13.reuse, 0x4, R24 ;  /* 0x000000040d187824 */ /* 0x040fe400078e0218 */
[----:B------:R-:W-:Y:S01]  /*3be0*/  IMAD R21, R13, 0x4, R21 ;  /* 0x000000040d157824 */ /* 0x000fe200078e0215 */
[----:B--2---:R0:W-:Y:S01]  /*3bf0*/  @!P2 STS.64 [R27], R16 ;  /* 0x000000101b00a388 */ /* 0x0041e20000000a00 */
[----:B------:R-:W-:Y:S01]  /*3c00*/  ISETP.GE.OR P2, PT, R26, UR7, P0 ;  /* 0x000000071a007c0c */ /* 0x000fe20008746670 */
[----:B0-----:R-:W-:-:S12]  /*3c10*/  @!P1 IMAD.WIDE.U32 R16, R24, 0x8, R14 ;  /* 0x0000000818109825 */ /* 0x001fd800078e000e */
[----:B------:R-:W0:Y:S01]  /*3c20*/  @!P2 LDC.64 R14, c[0x0][0x3d0] ;  /* 0x0000f400ff0eab82 */ /* 0x000e220000000a00 */
[----:B------:R-:W2:Y:S01]  /*3c30*/  @!P1 LDG.E.64 R16, desc[UR8][R16.64] ;  /* 0x0000000810109981 */ /* 0x000ea2000c1e1b00 */
[----:B0-----:R-:W-:-:S06]  /*3c40*/  @!P2 IMAD.WIDE.U32 R14, R21, 0x8, R14 ;  /* 0x00000008150ea825 */ /* 0x001fcc00078e000e */
[----:B------:R-:W3:Y:S01]  /*3c50*/  @!P2 LDG.E.64 R14, desc[UR8][R14.64] ;  /* 0x000000080e0ea981 */ /* 0x000ee2000c1e1b00 */
[C---:B------:R-:W-:Y:S02]  /*3c60*/  IMAD R28, R13.reuse, 0x20, R28 ;  /* 0x000000200d1c7824 */ /* 0x040fe400078e021c */
[----:B------:R-:W-:-:S03]  /*3c70*/  IMAD R23, R13, 0x4, R23 ;  /* 0x000000040d177824 */ /* 0x000fc600078e0217 */
[----:B------:R-:W-:Y:S01]  /*3c80*/  @!P1 IADD3 R29, PT, PT, R6, R28, RZ ;  /* 0x0000001c061d9210 */ /* 0x000fe20007ffe0ff */
[----:B------:R-:W-:Y:S02]  /*3c90*/  IMAD R27, R13, 0x4, R18 ;  /* 0x000000040d1b7824 */ /* 0x000fe400078e0212 */
[----:B------:R-:W-:Y:S02]  /*3ca0*/  @!P2 IMAD.IADD R25, R9, 0x1, R28 ;  /* 0x000000010919a824 */ /* 0x000fe400078e021c */
[----:B------:R-:W-:Y:S01]  /*3cb0*/  IMAD R20, R13, 0x4, R20 ;  /* 0x000000040d147824 */ /* 0x000fe200078e0214 */
[----:B--2---:R0:W-:Y:S01]  /*3cc0*/  @!P1 STS.64 [R29], R16 ;  /* 0x000000101d009388 */ /* 0x0041e20000000a00 */
[----:B------:R-:W-:Y:S02]  /*3cd0*/  ISETP.GE.OR P1, PT, R23, UR7, P0 ;  /* 0x0000000717007c0c */ /* 0x000fe40008726670 */
[----:B------:R-:W-:-:S11]  /*3ce0*/  ISETP.GE.OR P0, PT, R27, UR7, P0 ;  /* 0x000000071b007c0c */ /* 0x000fd60008706670 */
[----:B0-----:R-:W0:Y:S01]  /*3cf0*/  @!P1 LDC.64 R16, c[0x0][0x3d0] ;  /* 0x0000f400ff109b82 */ /* 0x001e220000000a00 */
[----:B---3--:R1:W-:Y:S02]  /*3d00*/  @!P2 STS.64 [R25], R14 ;  /* 0x0000000e1900a388 */ /* 0x0083e40000000a00 */
[----:B-1----:R-:W-:-:S05]  /*3d10*/  LEA R25, R13, R19, 0x2 ;  /* 0x000000130d197211 */ /* 0x002fca00078e10ff */
[----:B------:R-:W1:Y:S01]  /*3d20*/  @!P0 LDC.64 R18, c[0x0][0x3d0] ;  /* 0x0000f400ff128b82 */ /* 0x000e620000000a00 */
[----:B0-----:R-:W-:-:S06]  /*3d30*/  @!P1 IMAD.WIDE.U32 R16, R25, 0x8, R16 ;  /* 0x0000000819109825 */ /* 0x001fcc00078e0010 */
[----:B------:R-:W2:Y:S01]  /*3d40*/  @!P1 LDG.E.64 R16, desc[UR8][R16.64] ;  /* 0x0000000810109981 */ /* 0x000ea2000c1e1b00 */
[----:B-1----:R-:W-:-:S06]  /*3d50*/  @!P0 IMAD.WIDE.U32 R14, R20, 0x8, R18 ;  /* 0x00000008140e8825 */ /* 0x002fcc00078e0012 */
[----:B------:R-:W3:Y:S01]  /*3d60*/  @!P0 LDG.E.64 R14, desc[UR8][R14.64] ;  /* 0x000000080e0e8981 */ /* 0x000ee2000c1e1b00 */
[----:B------:R-:W-:Y:S01]  /*3d70*/  @!P1 IMAD.IADD R29, R8, 0x1, R28 ;  /* 0x00000001081d9824 */ /* 0x000fe200078e021c */
[----:B------:R-:W-:Y:S01]  /*3d80*/  @!P0 IADD3 R19, PT, PT, R7, R28, RZ ;  /* 0x0000001c07138210 */ /* 0x000fe20007ffe0ff */
[----:B------:R-:W-:Y:S02]  /*3d90*/  VIADD R0, R0, 0x4 ;  /* 0x0000000400007836 */ /* 0x000fe40000000000 */
[C---:B------:R-:W-:Y:S01]  /*3da0*/  IMAD R2, R13.reuse, 0x4, R2 ;  /* 0x000000040d027824 */ /* 0x040fe200078e0202 */
[C---:B------:R-:W-:Y:S01]  /*3db0*/  LEA R18, R13.reuse, R27, 0x2 ;  /* 0x0000001b0d127211 */ /* 0x040fe200078e10ff */
[C---:B------:R-:W-:Y:S01]  /*3dc0*/  IMAD R22, R13.reuse, 0x4, R22 ;  /* 0x000000040d167824 */ /* 0x040fe200078e0216 */
[----:B------:R-:W-:Y:S01]  /*3dd0*/  IADD3 R0, PT, PT, R0, 0x4, RZ ;  /* 0x0000000400007810 */ /* 0x000fe20007ffe0ff */
[C---:B------:R-:W-:Y:S02]  /*3de0*/  IMAD R2, R13.reuse, 0x4, R2 ;  /* 0x000000040d027824 */ /* 0x040fe400078e0202 */
[----:B------:R-:W-:-:S02]  /*3df0*/  IMAD R26, R13, 0x4, R26 ;  /* 0x000000040d1a7824 */ /* 0x000fc400078e021a */
[C---:B------:R-:W-:Y:S02]  /*3e00*/  IMAD R23, R13.reuse, 0x4, R23 ;  /* 0x000000040d177824 */ /* 0x040fe400078e0217 */
[C---:B------:R-:W-:Y:S02]  /*3e10*/  IMAD R28, R13.reuse, 0x20, R28 ;  /* 0x000000200d1c7824 */ /* 0x040fe400078e021c */
[C---:B------:R-:W-:Y:S02]  /*3e20*/  IMAD R24, R13.reuse, 0x4, R24 ;  /* 0x000000040d187824 */ /* 0x040fe400078e0218 */
[C---:B------:R-:W-:Y:S02]  /*3e30*/  IMAD R21, R13.reuse, 0x4, R21 ;  /* 0x000000040d157824 */ /* 0x040fe400078e0215 */
[----:B------:R-:W-:Y:S01]  /*3e40*/  IMAD R20, R13, 0x4, R20 ;  /* 0x000000040d147824 */ /* 0x000fe200078e0214 */
[----:B--2---:R-:W-:Y:S04]  /*3e50*/  @!P1 STS.64 [R29], R16 ;  /* 0x000000101d009388 */ /* 0x004fe80000000a00 */
[----:B---3--:R0:W-:Y:S01]  /*3e60*/  @!P0 STS.64 [R19], R14 ;  /* 0x0000000e13008388 */ /* 0x0081e20000000a00 */
[----:B------:R-:W-:-:S02]  /*3e70*/  PLOP3.LUT P0, PT, PT, PT, PT, 0x8, 0x80 ;  /* 0x000000000080781c */ /* 0x000fc40003f0e170 */
[----:B0-----:R-:W-:-:S11]  /*3e80*/  LEA R19, R13, R25, 0x2 ;  /* 0x000000190d137211 */ /* 0x001fd600078e10ff */
.L_x_57:
[----:B------:R-:W-:-:S13]  /*3e90*/  ISETP.NE.OR P0, PT, R0, RZ, P0 ;  /* 0x000000ff0000720c */ /* 0x000fda0000705670 */
[----:B------:R-:W-:Y:S05]  /*3ea0*/  @!P0 BRA `(.L_x_53) ;  /* 0x00000000009c8947 */ /* 0x000fea0003800000 */
.L_x_54:
[----:B------:R-:W-:Y:S01]  /*3eb0*/  ISETP.GE.AND P2, PT, R3, UR6, PT ;  /* 0x0000000603007c0c */ /* 0x000fe2000bf46270 */
[----:B------:R-:W0:-:S12]  /*3ec0*/  LDCU UR7, c[0x0][0x3c8] ;  /* 0x00007900ff0777ac */ /* 0x000e180008000800 */
.L_x_58:
[----:B0-----:R-:W-:-:S13]  /*3ed0*/  ISETP.GE.OR P0, PT, R22, UR7, P2 ;  /* 0x0000000716007c0c */ /* 0x001fda0009706670 */
[----:B-1-34-:R-:W0:Y:S02]  /*3ee0*/  @!P0 LDC.64 R14, c[0x0][0x3d0] ;  /* 0x0000f400ff0e8b82 */ /* 0x01ae240000000a00 */
[----:B0-----:R-:W-:-:S05]  /*3ef0*/  @!P0 IMAD.WIDE.U32 R16, R24, 0x8, R14 ;  /* 0x0000000818108825 */ /* 0x001fca00078e000e */
[----:B------:R-:W2:Y:S01]  /*3f00*/  @!P0 LDG.E.64 R14, desc[UR8][R16.64] ;  /* 0x00000008100e8981 */ /* 0x000ea2000c1e1b00 */
[----:B------:R-:W-:Y:S01]  /*3f10*/  ISETP.GE.OR P1, PT, R26, UR7, P2 ;  /* 0x000000071a007c0c */ /* 0x000fe20009726670 */
[----:B------:R-:W-:-:S05]  /*3f20*/  @!P0 IMAD.IADD R25, R6, 0x1, R28 ;  /* 0x0000000106198824 */ /* 0x000fca00078e021c */
[----:B--2---:R0:W-:Y:S07]  /*3f30*/  @!P0 STS.64 [R25], R14 ;  /* 0x0000000e19008388 */ /* 0x0041ee0000000a00 */
[----:B0-----:R-:W0:Y:S02]  /*3f40*/  @!P1 LDC.64 R14, c[0x0][0x3d0] ;  /* 0x0000f400ff0e9b82 */ /* 0x001e240000000a00 */
        /* <DEDUP_REMOVED lines=10> */
[----:B------:R-:W-:Y:S01]  /*3ff0*/  @!P0 IADD3 R25, PT, PT, R8, R28, RZ ;  /* 0x0000001c08198210 */ /* 0x000fe20007ffe0ff */
[----:B0-----:R-:W-:-:S06]  /*4000*/  @!P1 IMAD.WIDE.U32 R14, R20, 0x8, R14 ;  /* 0x00000008140e9825 */ /* 0x001fcc00078e000e */
[----:B------:R-:W3:Y:S01]  /*4010*/  @!P1 LDG.E.64 R14, desc[UR8][R14.64] ;  /* 0x000000080e0e9981 */ /* 0x000ee2000c1e1b00 */
[----:B------:R-:W-:Y:S02]  /*4020*/  @!P1 IMAD.IADD R29, R7, 0x1, R28 ;  /* 0x00000001071d9824 */ /* 0x000fe400078e021c */
[----:B------:R-:W-:Y:S01]  /*4030*/  VIADD R0, R0, 0x4 ;  /* 0x0000000400007836 */ /* 0x000fe20000000000 */
[C---:B------:R-:W-:Y:S01]  /*4040*/  LEA R26, R13.reuse, R26, 0x2 ;  /* 0x0000001a0d1a7211 */ /* 0x040fe200078e10ff */
[C---:B------:R-:W-:Y:S01]  /*4050*/  IMAD R2, R13.reuse, 0x4, R2 ;  /* 0x000000040d027824 */ /* 0x040fe200078e0202 */
[C---:B------:R-:W-:Y:S01]  /*4060*/  LEA R28, R13.reuse, R28, 0x5 ;  /* 0x0000001c0d1c7211 */ /* 0x040fe200078e28ff */
[C---:B------:R-:W-:Y:S01]  /*4070*/  IMAD R23, R13.reuse, 0x4, R23 ;  /* 0x000000040d177824 */ /* 0x040fe200078e0217 */
[C---:B------:R-:W-:Y:S01]  /*4080*/  LEA R20, R13.reuse, R20, 0x2 ;  /* 0x000000140d147211 */ /* 0x040fe200078e10ff */
[C---:B------:R-:W-:Y:S02]  /*4090*/  IMAD R18, R13.reuse, 0x4, R18 ;  /* 0x000000040d127824 */ /* 0x040fe400078e0212 */
[----:B------:R-:W-:-:S02]  /*40a0*/  IMAD R22, R13, 0x4, R22 ;  /* 0x000000040d167824 */ /* 0x000fc400078e0216 */
[C---:B------:R-:W-:Y:S02]  /*40b0*/  IMAD R24, R13.reuse, 0x4, R24 ;  /* 0x000000040d187824 */ /* 0x040fe400078e0218 */
[C---:B------:R-:W-:Y:S02]  /*40c0*/  IMAD R21, R13.reuse, 0x4, R21 ;  /* 0x000000040d157824 */ /* 0x040fe400078e0215 */
[----:B------:R-:W-:Y:S01]  /*40d0*/  IMAD R19, R13, 0x4, R19 ;  /* 0x000000040d137824 */ /* 0x000fe200078e0213 */
[----:B--2---:R1:W-:Y:S01]  /*40e0*/  @!P0 STS.64 [R25], R16 ;  /* 0x0000001019008388 */ /* 0x0043e20000000a00 */
[----:B------:R-:W-:-:S03]  /*40f0*/  ISETP.NE.AND P0, PT, R0, RZ, PT ;  /* 0x000000ff0000720c */ /* 0x000fc60003f05270 */
[----:B---3--:R1:W-:Y:S10]  /*4100*/  @!P1 STS.64 [R29], R14 ;  /* 0x0000000e1d009388 */ /* 0x0083f40000000a00 */
[----:B------:R-:W-:Y:S05]  /*4110*/  @P0 BRA `(.L_x_58) ;  /* 0xfffffffc006c0947 */ /* 0x000fea000383ffff */
.L_x_53:
[----:B------:R-:W-:-:S13]  /*4120*/  ISETP.NE.AND P0, PT, R5, RZ, PT ;  /* 0x000000ff0500720c */ /* 0x000fda0003f05270 */
[----:B------:R-:W-:Y:S05]  /*4130*/  @!P0 BRA `(.L_x_59) ;  /* 0x0000000000d08947 */ /* 0x000fea0003800000 */
[----:B-1-34-:R-:W0:Y:S01]  /*4140*/  S2R R15, SR_TID.X ;  /* 0x00000000000f7919 */ /* 0x01ae220000002100 */
[----:B------:R-:W1:Y:S01]  /*4150*/  LDCU.64 UR10, c[0x0][0x3c8] ;  /* 0x00007900ff0a77ac */ /* 0x000e620008000a00 */
[----:B------:R-:W-:Y:S01]  /*4160*/  BSSY.RECONVERGENT B0, `(.L_x_60) ;  /* 0x0000010000007945 */ /* 0x000fe20003800200 */
[----:B------:R-:W-:Y:S02]  /*4170*/  ISETP.NE.AND P2, PT, R5, 0x1, PT ;  /* 0x000000010500780c */ /* 0x000fe40003f45270 */
[----:B-1----:R-:W-:Y:S01]  /*4180*/  ISETP.GE.AND P0, PT, R3, UR11, PT ;  /* 0x0000000b03007c0c */ /* 0x002fe2000bf06270 */
[----:B0-----:R-:W-:-:S05]  /*4190*/  IMAD.IADD R2, R15, 0x1, R2 ;  /* 0x000000010f027824 */ /* 0x001fca00078e0202 */
[----:B------:R-:W-:-:S13]  /*41a0*/  ISETP.GE.OR P1, PT, R2, UR10, P0 ;  /* 0x0000000a02007c0c */ /* 0x000fda0008726670 */
[----:B------:R-:W-:Y:S05]  /*41b0*/  @P1 BRA `(.L_x_61) ;  /* 0x0000000000281947 */ /* 0x000fea0003800000 */
[----:B------:R-:W0:Y:S01]  /*41c0*/  LDC.64 R14, c[0x0][0x3d0] ;  /* 0x0000f400ff0e7b82 */ /* 0x000e220000000a00 */
[----:B------:R-:W-:-:S04]  /*41d0*/  IMAD R17, R3, UR10, R2 ;  /* 0x0000000a03117c24 */ /* 0x000fc8000f8e0202 */
[----:B0-----:R-:W-:-:S06]  /*41e0*/  IMAD.WIDE.U32 R14, R17, 0x8, R14 ;  /* 0x00000008110e7825 */ /* 0x001fcc00078e000e */
[----:B------:R-:W2:Y:S01]  /*41f0*/  LDG.E.64 R14, desc[UR8][R14.64] ;  /* 0x000000080e0e7981 */ /* 0x000ea2000c1e1b00 */
[----:B------:R-:W0:Y:S01]  /*4200*/  S2UR UR7, SR_CgaCtaId ;  /* 0x00000000000779c3 */ /* 0x000e220000008800 */
[----:B------:R-:W-:Y:S02]  /*4210*/  UMOV UR6, 0x400 ;  /* 0x0000040000067882 */ /* 0x000fe40000000000 */
[----:B------:R-:W-:-:S04]  /*4220*/  UIADD3 UR6, UPT, UPT, UR6, 0x1d50, URZ ;  /* 0x00001d5006067890 */ /* 0x000fc8000fffe0ff */
[----:B0-----:R-:W-:-:S06]  /*4230*/  ULEA UR6, UR7, UR6, 0x18 ;  /* 0x0000000607067291 */ /* 0x001fcc000f8ec0ff */
[----:B------:R-:W-:-:S05]  /*4240*/  LEA R17, R17, UR6, 0x3 ;  /* 0x0000000611117c11 */ /* 0x000fca000f8e18ff */
[----:B--2---:R0:W-:Y:S02]  /*4250*/  STS.64 [R17], R14 ;  /* 0x0000000e11007388 */ /* 0x0041e40000000a00 */
.L_x_61:
[----:B------:R-:W-:Y:S05]  /*4260*/  BSYNC.RECONVERGENT B0 ;  /* 0x0000000000007941 */ /* 0x000fea0003800200 */
.L_x_60:
[----:B------:R-:W-:Y:S05]  /*4270*/  @!P2 BRA `(.L_x_59) ;  /* 0x000000000080a947 */ /* 0x000fea0003800000 */
[----:B------:R-:W-:Y:S01]  /*4280*/  IMAD.IADD R2, R2, 0x1, R13 ;  /* 0x0000000102027824 */ /* 0x000fe200078e020d */
[----:B------:R-:W-:Y:S01]  /*4290*/  BSSY.RECONVERGENT B0, `(.L_x_62) ;  /* 0x000000e000007945 */ /* 0x000fe20003800200 */
[----:B------:R-:W-:-:S03]  /*42a0*/  ISETP.NE.AND P2, PT, R5, 0x2, PT ;  /* 0x000000020500780c */ /* 0x000fc60003f45270 */
[----:B------:R-:W-:-:S13]  /*42b0*/  ISETP.GE.OR P1, PT, R2, UR10, P0 ;  /* 0x0000000a02007c0c */ /* 0x000fda0008726670 */
[----:B------:R-:W-:Y:S05]  /*42c0*/  @P1 BRA `(.L_x_63) ;  /* 0x0000000000281947 */ /* 0x000fea0003800000 */
[----:B0-----:R-:W0:Y:S01]  /*42d0*/  LDC.64 R14, c[0x0][0x3d0] ;  /* 0x0000f400ff0e7b82 */ /* 0x001e220000000a00 */
        /* <DEDUP_REMOVED lines=9> */
.L_x_63:
[----:B------:R-:W-:Y:S05]  /*4370*/  BSYNC.RECONVERGENT B0 ;  /* 0x0000000000007941 */ /* 0x000fea0003800200 */
.L_x_62:
[----:B------:R-:W-:Y:S05]  /*4380*/  @!P2 BRA `(.L_x_59) ;  /* 0x00000000003ca947 */ /* 0x000fea0003800000 */
[----:B------:R-:W-:Y:S01]  /*4390*/  IMAD.IADD R2, R2, 0x1, R13 ;  /* 0x0000000102027824 */ /* 0x000fe200078e020d */
[----:B------:R-:W-:Y:S04]  /*43a0*/  BSSY.RECONVERGENT B0, `(.L_x_59) ;  /* 0x000000d000007945 */ /* 0x000fe80003800200 */
[----:B------:R-:W-:-:S13]  /*43b0*/  ISETP.GE.OR P0, PT, R2, UR10, P0 ;  /* 0x0000000a02007c0c */ /* 0x000fda0008706670 */
[----:B------:R-:W-:Y:S05]  /*43c0*/  @P0 BRA `(.L_x_64) ;  /* 0x0000000000280947 */ /* 0x000fea0003800000 */
[----:B01----:R-:W0:Y:S01]  /*43d0*/  LDC.64 R14, c[0x0][0x3d0] ;  /* 0x0000f400ff0e7b82 */ /* 0x003e220000000a00 */
        /* <DEDUP_REMOVED lines=9> */
.L_x_64:
[----:B------:R-:W-:Y:S05]  /*4470*/  BSYNC.RECONVERGENT B0 ;  /* 0x0000000000007941 */ /* 0x000fea0003800200 */
.L_x_59:
[----:B------:R-:W-:Y:S05]  /*4480*/  BRA.U !UP0, `(.L_x_65) ;  /* 0xffffffe908a47547 */ /* 0x000fea000b83ffff */
.L_x_48:
[----:B------:R-:W5:Y:S01]  /*4490*/  LDCU.64 UR6, c[0x0][0x3b0] ;  /* 0x00007600ff0677ac */ /* 0x000f620008000a00 */
[----:B------:R-:W-:Y:S01]  /*44a0*/  BAR.SYNC.DEFER_BLOCKING 0x0 ;  /* 0x0000000000007b1d */ /* 0x000fe20000010000 */
[----:B-----5:R-:W-:-:S04]  /*44b0*/  ISETP.GE.AND P0, PT, R11, UR7, PT ;  /* 0x000000070b007c0c */ /* 0x020fc8000bf06270 */
[----:B------:R-:W-:-:S13]  /*44c0*/  ISETP.GE.OR P0, PT, R12, UR6, P0 ;  /* 0x000000060c007c0c */ /* 0x000fda0008706670 */
[----:B------:R-:W-:Y:S05]  /*44d0*/  @P0 EXIT ;  /* 0x000000000000094d */ /* 0x000fea0003800000 */
[----:B------:R-:W5:Y:S01]  /*44e0*/  LDC.64 R4, c[0x0][0x3c8] ;  /* 0x0000f200ff047b82 */ /* 0x000f620000000a00 */
[----:B--2---:R-:W-:Y:S01]  /*44f0*/  IMAD R3, R11, UR6, R12 ;  /* 0x000000060b037c24 */ /* 0x004fe2000f8e020c */
[----:B01-34-:R-:W0:Y:S06]  /*4500*/  S2R R17, SR_TID.X ;  /* 0x0000000000117919 */ /* 0x01be2c0000002100 */
[----:B------:R-:W1:Y:S01]  /*4510*/  LDC.64 R6, c[0x0][0x388] ;  /* 0x0000e200ff067b82 */ /* 0x000e620000000a00 */
[----:B-----5:R-:W-:Y:S02]  /*4520*/  LEA.HI R0, R5, R5, RZ, 0x1 ;  /* 0x0000000505007211 */ /* 0x020fe400078f08ff */
[----:B------:R-:W-:-:S02]  /*4530*/  LEA.HI R4, R4, R4, RZ, 0x1 ;  /* 0x0000000404047211 */ /* 0x000fc400078f08ff */
[----:B------:R-:W-:Y:S02]  /*4540*/  SHF.R.S32.HI R0, RZ, 0x1, R0 ;  /* 0x00000001ff007819 */ /* 0x000fe40000011400 */
[----:B------:R-:W-:Y:S01]  /*4550*/  SHF.R.S32.HI R8, RZ, 0x1, R4 ;  /* 0x00000001ff087819 */ /* 0x000fe20000011404 */
[----:B-1----:R-:W-:Y:S01]  /*4560*/  IMAD.WIDE.U32 R6, R3, 0x8, R6 ;  /* 0x0000000803067825 */ /* 0x002fe200078e0006 */
[----:B------:R-:W-:Y:S01]  /*4570*/  IADD3 R2, PT, PT, -R0, UR7, RZ ;  /* 0x0000000700027c10 */ /* 0x000fe2000fffe1ff */
[----:B------:R-:W1:Y:S01]  /*4580*/  S2R R3, SR_TID.Y ;  /* 0x0000000000037919 */ /* 0x000e620000002200 */
[C---:B------:R-:W-:Y:S02]  /*4590*/  ISETP.GE.AND P1, PT, R11.reuse, R0, PT ;  /* 0x000000000b00720c */ /* 0x040fe40003f26270 */
[----:B------:R-:W-:Y:S02]  /*45a0*/  ISETP.GE.AND P0, PT, R11, R2, PT ;  /* 0x000000020b00720c */ /* 0x000fe40003f06270 */
[----:B------:R-:W-:-:S04]  /*45b0*/  LOP3.LUT R2, R4, 0xfffffffe, RZ, 0xc0, !PT ;  /* 0xfffffffe04027812 */ /* 0x000fc800078ec0ff */
[----:B------:R-:W-:-:S07]  /*45c0*/  IADD3 R2, PT, PT, R2, R13, RZ ;  /* 0x0000000d02027210 */ /* 0x000fce0007ffe0ff */
[----:B0-----:R-:W-:Y:S05]  /*45d0*/  @!P0 BRA P1, `(.L_x_66) ;  /* 0x0000000000288947 */ /* 0x001fea0000800000 */
[----:B------:R-:W0:Y:S01]  /*45e0*/  S2UR UR5, SR_CgaCtaId ;  /* 0x00000000000579c3 */ /* 0x000e220000008800 */
[----:B-1----:R-:W-:Y:S01]  /*45f0*/  IMAD.IADD R3, R0, 0x1, R3 ;  /* 0x0000000100037824 */ /* 0x002fe200078e0203 */
[----:B------:R-:W-:Y:S01]  /*4600*/  UMOV UR4, 0x400 ;  /* 0x0000040000047882 */ /* 0x000fe20000000000 */
[----:B------:R-:W-:-:S04]  /*4610*/  IMAD.IADD R0, R8, 0x1, R17 ;  /* 0x0000000108007824 */ /* 0x000fc800078e0211 */
[----:B------:R-:W-:Y:S01]  /*4620*/  IMAD R0, R2, R3, R0 ;  /* 0x0000000302007224 */ /* 0x000fe200078e0200 */
[----:B0-----:R-:W-:-:S06]  /*4630*/  ULEA UR4, UR5, UR4, 0x18 ;  /* 0x0000000405047291 */ /* 0x001fcc000f8ec0ff */
[----:B------:R-:W-:-:S05]  /*4640*/  LEA R0, R0, UR4, 0x3 ;  /* 0x0000000400007c11 */ /* 0x000fca000f8e18ff */
[----:B------:R-:W0:Y:S04]  /*4650*/  LDS.64 R2, [R0] ;  /* 0x0000000000027984 */ /* 0x000e280000000a00 */
[----:B0-----:R-:W-:Y:S01]  /*4660*/  STG.E.64 desc[UR8][R6.64], R2 ;  /* 0x0000000206007986 */ /* 0x001fe2000c101b08 */
[----:B------:R-:W-:Y:S05]  /*4670*/  EXIT ;  /* 0x000000000000794d */ /* 0x000fea0003800000 */
.L_x_66:
[----:B------:R-:W0:Y:S01]  /*4680*/  LDCU UR4, c[0x0][0x3cc] ;  /* 0x00007980ff0477ac */ /* 0x000e220008000800 */
[----:B------:R-:W-:Y:S01]  /*4690*/  CS2R R10, SRZ ;  /* 0x00000000000a7805 */ /* 0x000fe2000001ff00 */
[----:B0-----:R-:W-:-:S09]  /*46a0*/  UISETP.GE.AND UP0, UPT, UR4, -0x1, UPT ;  /* 0xffffffff0400788c */ /* 0x001fd2000bf06270 */
[----:B------:R-:W-:Y:S05]  /*46b0*/  BRA.U !UP0, `(.L_x_67) ;  /* 0x0000000508f07547 */ /* 0x000fea000b800000 */
[----:B------:R-:W-:Y:S01]  /*46c0*/  IABS R5, R0 ;  /* 0x0000000000057213 */ /* 0x000fe20000000000 */
[----:B------:R-:W-:Y:S01]  /*46d0*/  IMAD.IADD R17, R8, 0x1, R17 ;  /* 0x0000000108117824 */ /* 0x000fe200078e0211 */
[----:B------:R-:W-:Y:S01]  /*46e0*/  CS2R R10, SRZ ;  /* 0x00000000000a7805 */ /* 0x000fe2000001ff00 */
[----:B------:R-:W-:Y:S02]  /*46f0*/  IMAD.MOV R19, RZ, RZ, -R0 ;  /* 0x000000ffff137224 */ /* 0x000fe400078e0a00 */
[----:B------:R-:W-:-:S05]  /*4700*/  IMAD.IADD R4, R0, 0x1, R5 ;  /* 0x0000000100047824 */ /* 0x000fca00078e0205 */
[C---:B------:R-:W-:Y:S02]  /*4710*/  ISETP.GE.U32.AND P0, PT, R4.reuse, 0x7, PT ;  /* 0x000000070400780c */ /* 0x040fe40003f06070 */
[----:B------:R-:W-:-:S04]  /*4720*/  IADD3 R5, PT, PT, R4, 0x1, RZ ;  /* 0x0000000104057810 */ /* 0x000fc80007ffe0ff */
[----:B------:R-:W-:-:S04]  /*4730*/  LOP3.LUT R16, R5, 0x7, RZ, 0xc0, !PT ;  /* 0x0000000705107812 */ /* 0x000fc800078ec0ff */
[----:B------:R-:W-:-:S03]  /*4740*/  ISETP.NE.AND P1, PT, R16, RZ, PT ;  /* 0x000000ff1000720c */ /* 0x000fc60003f25270 */
[----:B------:R-:W-:Y:S10]  /*4750*/  @!P0 BRA `(.L_x_68) ;  /* 0x0000000000bc8947 */ /* 0x000ff40003800000 */
[----:B------:R-:W0:Y:S01]  /*4760*/  S2UR UR5, SR_CgaCtaId ;  /* 0x00000000000579c3 */ /* 0x000e220000008800 */
[----:B------:R-:W-:Y:S01]  /*4770*/  IMAD R8, R8, 0x2, R13 ;  /* 0x0000000208087824 */ /* 0x000fe200078e020d */
[----:B------:R-:W-:Y:S01]  /*4780*/  UMOV UR4, 0x400 ;  /* 0x0000040000047882 */ /* 0x000fe20000000000 */
[----:B-1----:R-:W-:Y:S01]  /*4790*/  IMAD R18, R2, R3, R17 ;  /* 0x0000000302127224 */ /* 0x002fe200078e0211 */
[----:B------:R-:W-:Y:S01]  /*47a0*/  UIADD3 UR7, UPT, UPT, UR4, 0x1d50, URZ ;  /* 0x00001d5004077890 */ /* 0x000fe2000fffe0ff */
[----:B------:R-:W-:Y:S02]  /*47b0*/  LOP3.LUT R20, R5, 0xfffffff8, RZ, 0xc0, !PT ;  /* 0xfffffff805147812 */ /* 0x000fe400078ec0ff */
[----:B------:R-:W-:Y:S02]  /*47c0*/  CS2R R10, SRZ ;  /* 0x00000000000a7805 */ /* 0x000fe4000001ff00 */
[----:B------:R-:W-:Y:S02]  /*47d0*/  R2UR UR10, R8 ;  /* 0x00000000080a72ca */ /* 0x000fe400000e0000 */
[----:B------:R-:W-:Y:S01]  /*47e0*/  IADD3 R20, PT, PT, -R20, RZ, RZ ;  /* 0x000000ff14147210 */ /* 0x000fe20007ffe1ff */
[----:B0-----:R-:W-:-:S02]  /*47f0*/  ULEA UR6, UR5, UR4, 0x18 ;  /* 0x0000000405067291 */ /* 0x001fc4000f8ec0ff */
[----:B------:R-:W-:-:S08]  /*4800*/  ULEA UR7, UR5, UR7, 0x18 ;  /* 0x0000000705077291 */ /* 0x000fd0000f8ec0ff */
[----:B------:R-:W-:Y:S01]  /*4810*/  USHF.L.U32 UR5, UR10, 0x3, URZ ;  /* 0x000000030a057899 */ /* 0x000fe200080006ff */
[----:B------:R-:W-:Y:S01]  /*4820*/  LEA R18, R18, UR6, 0x3 ;  /* 0x0000000612127c11 */ /* 0x000fe2000f8e18ff */
[----:B------:R-:W-:-:S12]  /*4830*/  UIADD3 UR4, UPT, UPT, UR7, 0x20, URZ ;  /* 0x0000002007047890 */ /* 0x000fd8000fffe0ff */
.L_x_69:
[----:B------:R-:W-:Y:S01]  /*4840*/  LDS.64 R24, [R18] ;  /* 0x0000000012187984 */ /* 0x000fe20000000a00 */
[----:B------:R-:W-:Y:S02]  /*4850*/  VIADD R21, R18, UR5 ;  /* 0x0000000512157c36 */ /* 0x000fe40008000000 */
[----:B------:R-:W-:Y:S01]  /*4860*/  VIADD R20, R20, 0x8 ;  /* 0x0000000814147836 */ /* 0x000fe20000000000 */
[----:B------:R-:W0:Y:S01]  /*4870*/  LDS.128 R12, [UR4+-0x20] ;  /* 0xffffe004ff0c7984 */ /* 0x000e220008000c00 */
[----:B------:R-:W-:Y:S02]  /*4880*/  VIADD R29, R21, UR5 ;  /* 0x00000005151d7c36 */ /* 0x000fe40008000000 */
[----:B------:R-:W-:Y:S01]  /*4890*/  VIADD R19, R19, 0x8 ;  /* 0x0000000813137836 */ /* 0x000fe20000000000 */
[----:B------:R-:W1:Y:S01]  /*48a0*/  LDS.64 R22, [R18+UR5] ;  /* 0x0000000512167984 */ /* 0x000e620008000a00 */
[----:B------:R-:W-:Y:S02]  /*48b0*/  ISETP.NE.AND P0, PT, R20, RZ, PT ;  /* 0x000000ff1400720c */ /* 0x000fe40003f05270 */
[----:B------:R-:W-:-:S05]  /*48c0*/  IADD3 R28, PT, PT, R29, UR5, RZ ;  /* 0x000000051d1c7c10 */ /* 0x000fca000fffe0ff */
[----:B------:R2:W-:Y:S02]  /*48d0*/  LDS.64 R26, [R28+UR5] ;  /* 0x000000051c1a7984 */ /* 0x0005e40008000a00 */
[----:B--2---:R-:W-:Y:S01]  /*48e0*/  VIADD R28, R28, UR5 ;  /* 0x000000051c1c7c36 */ /* 0x004fe20008000000 */
[----:B0-----:R-:W-:Y:S01]  /*48f0*/  DFMA R24, R12, R24, R10 ;  /* 0x000000180c18722b */ /* 0x001fe2000000000a */
[----:B------:R-:W-:Y:S04]  /*4900*/  LDS.128 R8, [UR4+-0x10] ;  /* 0xfffff004ff087984 */ /* 0x000fe80008000c00 */
[----:B------:R0:W2:Y:S03]  /*4910*/  LDS.64 R12, [R21+UR5] ;  /* 0x00000005150c7984 */ /* 0x0000a60008000a00 */
[----:B-1----:R-:W-:Y:S01]  /*4920*/  DFMA R14, R22, R14, R24 ;  /* 0x0000000e160e722b */ /* 0x002fe20000000018 */
[----:B------:R-:W1:Y:S01]  /*4930*/  LDS.64 R22, [R29+UR5] ;  /* 0x000000051d167984 */ /* 0x000e620008000a00 */
[----:B0-----:R-:W-:-:S05]  /*4940*/  VIADD R21, R28, UR5 ;  /* 0x000000051c157c36 */ /* 0x001fca0008000000 */
[----:B------:R-:W-:Y:S01]  /*4950*/  LDS.64 R24, [R21+UR5] ;  /* 0x0000000515187984 */ /* 0x000fe20008000a00 */
[----:B--2---:R-:W-:-:S03]  /*4960*/  DFMA R8, R8, R12, R14 ;  /* 0x0000000c0808722b */ /* 0x004fc6000000000e */
[----:B------:R-:W0:Y:S05]  /*4970*/  LDS.128 R12, [UR4] ;  /* 0x00000004ff0c7984 */ /* 0x000e2a0008000c00 */
[----:B-1----:R-:W-:Y:S01]  /*4980*/  DFMA R10, R22, R10, R8 ;  /* 0x0000000a160a722b */ /* 0x002fe20000000008 */
[----:B------:R-:W1:Y:S07]  /*4990*/  LDS.64 R22, [R28+UR5] ;  /* 0x000000051c167984 */ /* 0x000e6e0008000a00 */
[----:B0-----:R-:W-:-:S02]  /*49a0*/  DFMA R26, R12, R26, R10 ;  /* 0x0000001a0c1a722b */ /* 0x001fc4000000000a */
[----:B------:R-:W0:Y:S01]  /*49b0*/  LDS.128 R8, [UR4+0x10] ;  /* 0x00001004ff087984 */ /* 0x000e220008000c00 */
[----:B------:R-:W-:Y:S01]  /*49c0*/  IADD3 R12, PT, PT, R21, UR5, RZ ;  /* 0x00000005150c7c10 */ /* 0x000fe2000fffe0ff */
[----:B------:R-:W-:-:S04]  /*49d0*/  UIADD3 UR4, UPT, UPT, UR4, 0x40, URZ ;  /* 0x0000004004047890 */ /* 0x000fc8000fffe0ff */
[----:B-1----:R-:W-:Y:S01]  /*49e0*/  DFMA R14, R22, R14, R26 ;  /* 0x0000000e160e722b */ /* 0x002fe2000000001a */
[----:B------:R-:W1:Y:S07]  /*49f0*/  LDS.64 R12, [R12+UR5] ;  /* 0x000000050c0c7984 */ /* 0x000e6e0008000a00 */
[----:B0-----:R-:W-:Y:S01]  /*4a00*/  DFMA R8, R8, R24, R14 ;  /* 0x000000180808722b */ /* 0x001fe2000000000e */
[----:B------:R-:W-:-:S05]  /*4a10*/  IMAD.U32 R15, RZ, RZ, UR10 ;  /* 0x0000000aff0f7e24 */ /* 0x000fca000f8e00ff */
[----:B------:R-:W-:Y:S02]  /*4a20*/  LEA R18, R15, R18, 0x6 ;  /* 0x000000120f127211 */ /* 0x000fe400078e30ff */
[----:B-1----:R-:W-:Y:S01]  /*4a30*/  DFMA R10, R12, R10, R8 ;  /* 0x0000000a0c0a722b */ /* 0x002fe20000000008 */
[----:B------:R-:W-:Y:S10]  /*4a40*/  @P0 BRA `(.L_x_69) ;  /* 0xfffffffc007c0947 */ /* 0x000ff4000383ffff */
.L_x_68:
[----:B------:R-:W-:Y:S05]  /*4a50*/  @!P1 BRA `(.L_x_67) ;  /* 0x0000000400089947 */ /* 0x000fea0003800000 */
[----:B------:R-:W-:Y:S02]  /*4a60*/  ISETP.GE.U32.AND P0, PT, R16, 0x4, PT ;  /* 0x000000041000780c */ /* 0x000fe40003f06070 */
[----:B------:R-:W-:-:S11]  /*4a70*/  LOP3.LUT P1, R5, R5, 0x3, RZ, 0xc0, !PT ;  /* 0x0000000305057812 */ /* 0x000fd6000782c0ff */
[----:B------:R-:W-:Y:S05]  /*4a80*/  @!P0 BRA `(.L_x_70) ;  /* 0x0000000000688947 */ /* 0x000fea0003800000 */
[----:B------:R-:W0:Y:S01]  /*4a90*/  S2R R13, SR_CgaCtaId ;  /* 0x00000000000d7919 */ /* 0x000e220000008800 */
[----:B------:R-:W-:Y:S01]  /*4aa0*/  MOV R9, 0x400 ;  /* 0x0000040000097802 */ /* 0x000fe20000000f00 */
[----:B------:R-:W-:Y:S02]  /*4ab0*/  IMAD.IADD R16, R0, 0x1, R19 ;  /* 0x0000000100107824 */ /* 0x000fe400078e0213 */
[----:B------:R-:W-:Y:S01]  /*4ac0*/  VIADD R19, R19, 0x4 ;  /* 0x0000000413137836 */ /* 0x000fe20000000000 */
[----:B------:R-:W-:Y:S01]  /*4ad0*/  IADD3 R12, PT, PT, R9, 0x1d50, RZ ;  /* 0x00001d50090c7810 */ /* 0x000fe20007ffe0ff */
[----:B-1----:R-:W-:-:S04]  /*4ae0*/  IMAD.IADD R8, R16, 0x1, R3 ;  /* 0x0000000110087824 */ /* 0x002fc800078e0203 */
[----:B------:R-:W-:Y:S01]  /*4af0*/  IMAD R8, R2, R8, R17 ;  /* 0x0000000802087224 */ /* 0x000fe200078e0211 */
[C---:B0-----:R-:W-:Y:S02]  /*4b00*/  LEA R15, R13.reuse, R12, 0x18 ;  /* 0x0000000c0d0f7211 */ /* 0x041fe400078ec0ff */
[----:B------:R-:W-:-:S03]  /*4b10*/  LEA R27, R13, R9, 0x18 ;  /* 0x000000090d1b7211 */ /* 0x000fc600078ec0ff */
[----:B------:R-:W-:Y:S01]  /*4b20*/  IMAD R16, R16, 0x8, R15 ;  /* 0x0000000810107824 */ /* 0x000fe200078e020f */
[----:B------:R-:W-:-:S04]  /*4b30*/  LEA R27, R8, R27, 0x3 ;  /* 0x0000001b081b7211 */ /* 0x000fc800078e18ff */
[----:B------:R-:W-:Y:S01]  /*4b40*/  LDS.64 R22, [R16] ;  /* 0x0000000010167984 */ /* 0x000fe20000000a00 */
[----:B------:R-:W-:-:S03]  /*4b50*/  IMAD R29, R2, 0x8, R27 ;  /* 0x00000008021d7824 */ /* 0x000fc600078e021b */
[----:B------:R-:W0:Y:S01]  /*4b60*/  LDS.64 R24, [R27] ;  /* 0x000000001b187984 */ /* 0x000e220000000a00 */
[----:B------:R-:W-:-:S03]  /*4b70*/  IMAD R18, R2, 0x8, R29 ;  /* 0x0000000802127824 */ /* 0x000fc600078e021d */
[----:B------:R-:W-:Y:S02]  /*4b80*/  LDS.64 R14, [R16+0x8] ;  /* 0x00000800100e7984 */ /* 0x000fe40000000a00 */
[----:B------:R-:W-:Y:S02]  /*4b90*/  LEA R26, R2, R18, 0x3 ;  /* 0x00000012021a7211 */ /* 0x000fe400078e18ff */
[----:B------:R-:W1:Y:S04]  /*4ba0*/  LDS.64 R20, [R29] ;  /* 0x000000001d147984 */ /* 0x000e680000000a00 */
[----:B------:R-:W-:Y:S04]  /*4bb0*/  LDS.64 R8, [R16+0x10] ;  /* 0x0000100010087984 */ /* 0x000fe80000000a00 */
[----:B------:R-:W2:Y:S01]  /*4bc0*/  LDS.64 R12, [R18] ;  /* 0x00000000120c7984 */ /* 0x000ea20000000a00 */
[----:B0-----:R-:W-:-:S03]  /*4bd0*/  DFMA R22, R22, R24, R10 ;  /* 0x000000181616722b */ /* 0x001fc6000000000a */
[----:B------:R-:W-:Y:S04]  /*4be0*/  LDS.64 R10, [R16+0x18] ;  /* 0x00001800100a7984 */ /* 0x000fe80000000a00 */
[----:B------:R-:W0:Y:S01]  /*4bf0*/  LDS.64 R24, [R26] ;  /* 0x000000001a187984 */ /* 0x000e220000000a00 */
[----:B-1----:R-:W-:-:S08]  /*4c00*/  DFMA R14, R14, R20, R22 ;  /* 0x000000140e0e722b */ /* 0x002fd00000000016 */
[----:B--2---:R-:W-:-:S08]  /*4c10*/  DFMA R8, R8, R12, R14 ;  /* 0x0000000c0808722b */ /* 0x004fd0000000000e */
[----:B0-----:R-:W-:-:S11]  /*4c20*/  DFMA R10, R10, R24, R8 ;  /* 0x000000180a0a722b */ /* 0x001fd60000000008 */
.L_x_70:
[----:B------:R-:W-:Y:S05]  /*4c30*/  @!P1 BRA `(.L_x_67) ;  /* 0x0000000000909947 */ /* 0x000fea0003800000 */
[----:B------:R-:W-:Y:S02]  /*4c40*/  ISETP.NE.AND P0, PT, R5, 0x1, PT ;  /* 0x000000010500780c */ /* 0x000fe40003f05270 */
[----:B------:R-:W-:-:S04]  /*4c50*/  LOP3.LUT R4, R4, 0x1, RZ, 0xc0, !PT ;  /* 0x0000000104047812 */ /* 0x000fc800078ec0ff */
[----:B------:R-:W-:-:S07]  /*4c60*/  ISETP.NE.U32.AND P1, PT, R4, 0x1, PT ;  /* 0x000000010400780c */ /* 0x000fce0003f25070 */
[----:B------:R-:W-:Y:S06]  /*4c70*/  @!P0 BRA `(.L_x_71) ;  /* 0x0000000000488947 */ /* 0x000fec0003800000 */
        /* <DEDUP_REMOVED lines=13> */
[----:B------:R-:W0:Y:S04]  /*4d50*/  LDS.64 R8, [R21] ;  /* 0x0000000015087984 */ /* 0x000e280000000a00 */
[----:B------:R-:W-:Y:S04]  /*4d60*/  LDS.64 R12, [R16+0x8] ;  /* 0x00000800100c7984 */ /* 0x000fe80000000a00 */
[----:B------:R-:W1:Y:S01]  /*4d70*/  LDS.64 R14, [R14] ;  /* 0x000000000e0e7984 */ /* 0x000e620000000a00 */
[----:B0-----:R-:W-:-:S08]  /*4d80*/  DFMA R4, R4, R8, R10 ;  /* 0x000000080404722b */ /* 0x001fd0000000000a */
[----:B-1----:R-:W-:-:S11]  /*4d90*/  DFMA R10, R12, R14, R4 ;  /* 0x0000000e0c0a722b */ /* 0x002fd60000000004 */
.L_x_71:
[----:B------:R-:W-:Y:S05]  /*4da0*/  @!P1 BRA `(.L_x_67) ;  /* 0x0000000000349947 */ /* 0x000fea0003800000 */
[----:B------:R-:W0:Y:S01]  /*4db0*/  S2R R8, SR_CgaCtaId ;  /* 0x0000000000087919 */ /* 0x000e220000008800 */
[----:B------:R-:W-:Y:S02]  /*4dc0*/  MOV R4, 0x400 ;  /* 0x0000040000047802 */ /* 0x000fe40000000f00 */
[----:B------:R-:W-:-:S03]  /*4dd0*/  IADD3 R0, PT, PT, R0, R19, RZ ;  /* 0x0000001300007210 */ /* 0x000fc60007ffe0ff */
[----:B------:R-:W-:Y:S02]  /*4de0*/  VIADD R5, R4, 0x1d50 ;  /* 0x00001d5004057836 */ /* 0x000fe40000000000 */
[----:B-1----:R-:W-:-:S04]  /*4df0*/  IMAD.IADD R3, R0, 0x1, R3 ;  /* 0x0000000100037824 */ /* 0x002fc800078e0203 */
[----:B------:R-:W-:Y:S01]  /*4e00*/  IMAD R3, R2, R3, R17 ;  /* 0x0000000302037224 */ /* 0x000fe200078e0211 */
[C---:B0-----:R-:W-:Y:S02]  /*4e10*/  LEA R4, R8.reuse, R4, 0x18 ;  /* 0x0000000408047211 */ /* 0x041fe400078ec0ff */
[----:B------:R-:W-:-:S03]  /*4e20*/  LEA R5, R8, R5, 0x18 ;  /* 0x0000000508057211 */ /* 0x000fc600078ec0ff */
[----:B------:R-:W-:Y:S01]  /*4e30*/  IMAD R4, R3, 0x8, R4 ;  /* 0x0000000803047824 */ /* 0x000fe200078e0204 */
[----:B------:R-:W-:-:S05]  /*4e40*/  LEA R2, R0, R5, 0x3 ;  /* 0x0000000500027211 */ /* 0x000fca00078e18ff */
[----:B------:R-:W-:Y:S04]  /*4e50*/  LDS.64 R4, [R4] ;  /* 0x0000000004047984 */ /* 0x000fe80000000a00 */
[----:B------:R-:W0:Y:S02]  /*4e60*/  LDS.64 R2, [R2] ;  /* 0x0000000002027984 */ /* 0x000e240000000a00 */
[----:B0-----:R-:W-:-:S11]  /*4e70*/  DFMA R10, R2, R4, R10 ;  /* 0x00000004020a722b */ /* 0x001fd6000000000a */
.L_x_67:
[----:B------:R-:W-:Y:S01]  /*4e80*/  STG.E.64 desc[UR8][R6.64], R10 ;  /* 0x0000000a06007986 */ /* 0x000fe2000c101b08 */
[----:B------:R-:W-:Y:S05]  /*4e90*/  EXIT ;  /* 0x000000000000794d */ /* 0x000fea0003800000 */
.L_x_72:
[----:B------:R-:W-:-:S00]  /*4ea0*/  BRA `(.L_x_72) ;  /* 0xfffffffc00fc7947 */ /* 0x000fc0000383ffff */
[----:B------:R-:W-:-:S00]  /*4eb0*/  NOP ;  /* 0x0000000000007918 */ /* 0x000fc00000000000 */
        /* <DEDUP_REMOVED lines=12> */
.L_x_145:


//--------------------- .text.lambda_28285        --------------------------
	.section	.text.lambda_28285,"ax",@progbits
	.align	128
        .global         lambda_28285
        .type           lambda_28285,@function
        .size           lambda_28285,(.L_x_146 - lambda_28285)
        .other          lambda_28285,@"STO_CUDA_ENTRY STV_DEFAULT"
lambda_28285:
.text.lambda_28285:
        /* <DEDUP_REMOVED lines=12> */
[----:B------:R-:W-:Y:S02]  /*00c0*/  ULOP3.LUT UR7, UR4, 0xfffffffe, URZ, 0xc0, !UPT ;  /* 0xfffffffe04077892 */ /* 0x000fe4000f8ec0ff */
[----:B---3--:R-:W-:Y:S02]  /*00d0*/  UIADD3 UR12, UPT, UPT, UR11, UR5, URZ ;  /* 0x000000050b0c7290 */ /* 0x008fe4000fffe0ff */
[----:B------:R-:W-:Y:S02]  /*00e0*/  USHF.R.S32.HI UR10, URZ, 0x1, UR4 ;  /* 0x00000001ff0a7899 */ /* 0x000fe40008011404 */
[----:B------:R-:W-:Y:S01]  /*00f0*/  UISETP.GE.AND UP0, UPT, UR12, 0x1, UPT ;  /* 0x000000010c00788c */ /* 0x000fe2000bf06270 */
[C---:B-1----:R-:W-:Y:S01]  /*0100*/  VIADD R5, R13.reuse, UR7 ;  /* 0x000000070d057c36 */ /* 0x042fe20008000000 */
[----:B------:R-:W-:Y:S01]  /*0110*/  USHF.R.S32.HI UR6, URZ, 0x1, UR6 ;  /* 0x00000001ff067899 */ /* 0x000fe20008011406 */
[----:B----4-:R-:W-:-:S02]  /*0120*/  IMAD R12, R13, UR13, R0 ;  /* 0x0000000d0d0c7c24 */ /* 0x010fc4000f8e0200 */
[----:B--2---:R-:W-:-:S04]  /*0130*/  IMAD R11, R2, UR5, R3 ;  /* 0x00000005020b7c24 */ /* 0x004fc8000f8e0203 */
[----:B------:R-:W-:Y:S05]  /*0140*/  BRA.U !UP0, `(.L_x_73) ;  /* 0x00000021083c7547 */ /* 0x000fea000b800000 */
        /* <DEDUP_REMOVED lines=14> */
[----:B0-----:R-:W-:-:S06]  /*0230*/  VIADD R8, R4, 0xffffffe ;  /* 0x0ffffffe04087836 */ /* 0x001fcc0000000000 */
[----:B------:R0:W1:Y:S02]  /*0240*/  F2I.FTZ.U32.TRUNC.NTZ R9, R8 ;  /* 0x0000000800097305 */ /* 0x000064000021f000 */
[----:B0-----:R-:W-:Y:S01]  /*0250*/  IMAD.MOV.U32 R8, RZ, RZ, RZ ;  /* 0x000000ffff087224 */ /* 0x001fe200078e00ff */
[----:B-1----:R-:W-:-:S05]  /*0260*/  IADD3 R6, PT, PT, RZ, -R9, RZ ;  /* 0x80000009ff067210 */ /* 0x002fca0007ffe0ff */
[----:B------:R-:W-:-:S04]  /*0270*/  IMAD R15, R6, R13, RZ ;  /* 0x0000000d060f7224 */ /* 0x000fc800078e02ff */
[----:B------:R-:W-:-:S06]  /*0280*/  IMAD.HI.U32 R9, R9, R15, R8 ;  /* 0x0000000f09097227 */ /* 0x000fcc00078e0008 */
[----:B------:R-:W-:-:S04]  /*0290*/  IMAD.HI.U32 R9, R9, UR6, RZ ;  /* 0x0000000609097c27 */ /* 0x000fc8000f8e00ff */
[----:B------:R-:W-:-:S04]  /*02a0*/  IMAD.MOV R4, RZ, RZ, -R9 ;  /* 0x000000ffff047224 */ /* 0x000fc800078e0a09 */
[----:B------:R-:W-:Y:S01]  /*02b0*/  IMAD R4, R13, R4, UR6 ;  /* 0x000000060d047e24 */ /* 0x000fe2000f8e0204 */
[----:B------:R-:W0:Y:S04]  /*02c0*/  LDCU UR6, c[0x0][0x3c4] ;  /* 0x00007880ff0677ac */ /* 0x000e280008000800 */
[----:B------:R-:W-:-:S13]  /*02d0*/  ISETP.GE.U32.AND P0, PT, R4, R13, PT ;  /* 0x0000000d0400720c */ /* 0x000fda0003f06070 */
[----:B------:R-:W-:Y:S02]  /*02e0*/  @P0 IMAD.IADD R4, R4, 0x1, -R13 ;  /* 0x0000000104040824 */ /* 0x000fe400078e0a0d */
[----:B------:R-:W-:Y:S01]  /*02f0*/  @P0 VIADD R9, R9, 0x1 ;  /* 0x0000000109090836 */ /* 0x000fe20000000000 */
[C---:B0-----:R-:W-:Y:S02]  /*0300*/  ISETP.GE.AND P0, PT, R7.reuse, UR6, PT ;  /* 0x0000000607007c0c */ /* 0x041fe4000bf06270 */
[----:B------:R-:W-:Y:S02]  /*0310*/  ISETP.GE.U32.AND P1, PT, R4, R13, PT ;  /* 0x0000000d0400720c */ /* 0x000fe40003f26070 */
[----:B------:R-:W-:-:S11]  /*0320*/  ISETP.GT.AND P0, PT, R7, -0x1, !P0 ;  /* 0xffffffff0700780c */ /* 0x000fd60004704270 */
[----:B------:R-:W-:Y:S02]  /*0330*/  @P1 IADD3 R9, PT, PT, R9, 0x1, RZ ;  /* 0x0000000109091810 */ /* 0x000fe40007ffe0ff */
[----:B------:R-:W-:-:S05]  /*0340*/  @!P2 LOP3.LUT R9, RZ, R13, RZ, 0x33, !PT ;  /* 0x0000000dff09a212 */ /* 0x000fca00078e33ff */
[----:B------:R-:W-:-:S04]  /*0350*/  VIADD R9, R9, UR4 ;  /* 0x0000000409097c36 */ /* 0x000fc80008000000 */
[C---:B------:R-:W-:Y:S01]  /*0360*/  VIADD R6, R9.reuse, 0x1 ;  /* 0x0000000109067836 */ /* 0x040fe20000000000 */
[----:B------:R-:W-:Y:S01]  /*0370*/  ISETP.GE.U32.AND P1, PT, R9, 0x3, PT ;  /* 0x000000030900780c */ /* 0x000fe20003f26070 */
[----:B------:R-:W-:-:S03]  /*0380*/  IMAD R9, R5, R3, RZ ;  /* 0x0000000305097224 */ /* 0x000fc600078e02ff */
[----:B------:R-:W-:-:S09]  /*0390*/  LOP3.LUT R4, R6, 0x3, RZ, 0xc0, !PT ;  /* 0x0000000306047812 */ /* 0x000fd200078ec0ff */
[----:B------:R-:W-:Y:S05]  /*03a0*/  @!P1 BRA `(.L_x_75) ;  /* 0x0000000800ac9947 */ /* 0x000fea0003800000 */
[----:B------:R-:W0:Y:S01]  /*03b0*/  LDCU UR10, c[0x0][0x3c0] ;  /* 0x00007800ff0a77ac */ /* 0x000e220008000800 */
[----:B------:R-:W-:Y:S01]  /*03c0*/  ISETP.GE.U32.AND P3, PT, R3, UR12, PT ;  /* 0x0000000c03007c0c */ /* 0x000fe2000bf66070 */
[----:B------:R-:W-:Y:S01]  /*03d0*/  IMAD.IADD R16, R13, 0x1, R0 ;  /* 0x000000010d107824 */ /* 0x000fe200078e0200 */
[----:B------:R-:W-:Y:S01]  /*03e0*/  ISETP.GT.AND P2, PT, R2, -0x1, PT ;  /* 0xffffffff0200780c */ /* 0x000fe20003f44270 */
[----:B------:R-:W-:Y:S01]  /*03f0*/  BSSY.RECONVERGENT B0, `(.L_x_76) ;  /* 0x0000016000007945 */ /* 0x000fe20003800200 */
[----:B------:R-:W-:Y:S02]  /*0400*/  ISETP.GE.OR P1, PT, R0, R5, P3 ;  /* 0x000000050000720c */ /* 0x000fe40001f26670 */
[----:B------:R-:W-:Y:S02]  /*0410*/  IADD3 R10, PT, PT, R16, R13, RZ ;  /* 0x0000000d100a7210 */ /* 0x000fe40007ffe0ff */
[----:B------:R-:W-:Y:S02]  /*0420*/  LOP3.LUT R6, R6, 0xfffffffc, RZ, 0xc0, !PT ;  /* 0xfffffffc06067812 */ /* 0x000fe400078ec0ff */
[----:B------:R-:W-:Y:S01]  /*0430*/  ISETP.GE.OR P5, PT, R16, R5, P3 ;  /* 0x000000051000720c */ /* 0x000fe20001fa6670 */
[----:B------:R-:W-:Y:S01]  /*0440*/  IMAD.IADD R8, R10, 0x1, R13 ;  /* 0x000000010a087824 */ /* 0x000fe200078e020d */
[----:B------:R-:W-:-:S04]  /*0450*/  ISETP.NE.AND P4, PT, R6, 0x4, PT ;  /* 0x000000040600780c */ /* 0x000fc80003f85270 */
        /* <DEDUP_REMOVED lines=15> */
.L_x_77:
[----:B------:R-:W-:Y:S05]  /*0550*/  BSYNC.RECONVERGENT B0 ;  /* 0x0000000000007941 */ /* 0x000fea0003800200 */
.L_x_76:
[----:B------:R-:W-:Y:S04]  /*0560*/  BSSY.RECONVERGENT B0, `(.L_x_78) ;  /* 0x0000011000007945 */ /* 0x000fe80003800200 */
[----:B------:R-:W-:Y:S05]  /*0570*/  @P5 BRA `(.L_x_79) ;  /* 0x00000000003c5947 */ /* 0x000fea0003800000 */
[----:B------:R-:W-:-:S05]  /*0580*/  IMAD.IADD R18, R2, 0x1, R13 ;  /* 0x0000000102127824 */ /* 0x000fca00078e020d */
[----:B------:R-:W-:-:S04]  /*0590*/  ISETP.GT.AND P1, PT, R18, -0x1, PT ;  /* 0xffffffff1200780c */ /* 0x000fc80003f24270 */
[----:B------:R-:W-:-:S04]  /*05a0*/  ISETP.LT.AND P1, PT, R18, UR10, P1 ;  /* 0x0000000a12007c0c */ /* 0x000fc80008f21270 */
[----:B------:R-:W-:-:S13]  /*05b0*/  PLOP3.LUT P1, PT, P1, P0, PT, 0x80, 0x8 ;  /* 0x000000000008781c */ /* 0x000fda0000f21070 */
[----:B------:R-:W-:Y:S05]  /*05c0*/  @!P1 BRA `(.L_x_79) ;  /* 0x0000000000289947 */ /* 0x000fea0003800000 */
[----:B0-----:R-:W0:Y:S01]  /*05d0*/  LDC.64 R14, c[0x0][0x398] ;  /* 0x0000e600ff0e7b82 */ /* 0x001e220000000a00 */
        /* <DEDUP_REMOVED lines=9> */
.L_x_79:
[----:B------:R-:W-:Y:S05]  /*0670*/  BSYNC.RECONVERGENT B0 ;  /* 0x0000000000007941 */ /* 0x000fea0003800200 */
.L_x_78:
        /* <DEDUP_REMOVED lines=8> */
[----:B01----:R-:W0:Y:S01]  /*0700*/  LDC.64 R14, c[0x0][0x398] ;  /* 0x0000e600ff0e7b82 */ /* 0x003e220000000a00 */
        /* <DEDUP_REMOVED lines=9> */
.L_x_81:
[----:B------:R-:W-:Y:S05]  /*07a0*/  BSYNC.RECONVERGENT B0 ;  /* 0x0000000000007941 */ /* 0x000fea0003800200 */
.L_x_80:
        /* <DEDUP_REMOVED lines=8> */
[----:B012---:R-:W0:Y:S01]  /*0830*/  LDC.64 R14, c[0x0][0x398] ;  /* 0x0000e600ff0e7b82 */ /* 0x007e220000000a00 */
        /* <DEDUP_REMOVED lines=9> */
.L_x_83:
[----:B------:R-:W-:Y:S05]  /*08d0*/  BSYNC.RECONVERGENT B0 ;  /* 0x0000000000007941 */ /* 0x000fea0003800200 */
.L_x_82:
[----:B------:R-:W-:Y:S01]  /*08e0*/  IMAD.IADD R19, R16, 0x1, R13 ;  /* 0x0000000110137824 */ /* 0x000fe200078e020d */
[----:B------:R-:W-:Y:S06]  /*08f0*/  @!P4 BRA `(.L_x_75) ;  /* 0x000000040058c947 */ /* 0x000fec0003800000 */
[----:B------:R-:W4:Y:S01]  /*0900*/  LDC R8, c[0x0][0x3c0] ;  /* 0x0000f000ff087b82 */ /* 0x000f220000000800 */
[----:B------:R-:W-:-:S07]  /*0910*/  UMOV UR10, 0x4 ;  /* 0x00000004000a7882 */ /* 0x000fce0000000000 */
[----:B0123--:R-:W0:Y:S02]  /*0920*/  LDC.64 R14, c[0x0][0x398] ;  /* 0x0000e600ff0e7b82 */ /* 0x00fe240000000a00 */
.L_x_92:
[----:B------:R-:W-:Y:S01]  /*0930*/  IMAD.IADD R22, R0, 0x1, R19 ;  /* 0x0000000100167824 */ /* 0x000fe200078e0213 */
[----:B------:R-:W-:Y:S01]  /*0940*/  UIADD3 UR10, UPT, UPT, UR10, 0x4, URZ ;  /* 0x000000040a0a7890 */ /* 0x000fe2000fffe0ff */
[----:B------:R-:W-:Y:S02]  /*0950*/  BSSY.RECONVERGENT B0, `(.L_x_84) ;  /* 0x0000018000007945 */ /* 0x000fe40003800200 */
[C---:B------:R-:W-:Y:S01]  /*0960*/  IMAD.IADD R20, R13.reuse, 0x1, R22 ;  /* 0x000000010d147824 */ /* 0x040fe200078e0216 */
[-C--:B------:R-:W-:Y:S02]  /*0970*/  ISETP.GE.OR P1, PT, R22, R5.reuse, P3 ;  /* 0x000000051600720c */ /* 0x080fe40001f26670 */
[----:B------:R-:W-:Y:S01]  /*0980*/  ISETP.NE.AND P2, PT, R6, UR10, PT ;  /* 0x0000000a06007c0c */ /* 0x000fe2000bf45270 */
[----:B------:R-:W-:Y:S01]  /*0990*/  IMAD.IADD R18, R13, 0x1, R20 ;  /* 0x000000010d127824 */ /* 0x000fe200078e0214 */
[----:B------:R-:W-:-:S04]  /*09a0*/  ISETP.GE.OR P6, PT, R20, R5, P3 ;  /* 0x000000051400720c */ /* 0x000fc80001fc6670 */
[----:B------:R-:W-:Y:S02]  /*09b0*/  IADD3 R10, PT, PT, R13, R18, RZ ;  /* 0x000000120d0a7210 */ /* 0x000fe40007ffe0ff */
[-C--:B------:R-:W-:Y:S02]  /*09c0*/  ISETP.GE.OR P5, PT, R18, R5.reuse, P3 ;  /* 0x000000051200720c */ /* 0x080fe40001fa6670 */
[----:B------:R-:W-:Y:S01]  /*09d0*/  ISETP.GE.OR P4, PT, R10, R5, P3 ;  /* 0x000000050a00720c */ /* 0x000fe20001f86670 */
[----:B------:R-:W-:-:S12]  /*09e0*/  @P1 BRA `(.L_x_85) ;  /* 0x0000000000381947 */ /* 0x000fd80003800000 */
[----:B------:R-:W-:-:S05]  /*09f0*/  IMAD.IADD R17, R2, 0x1, R19 ;  /* 0x0000000102117824 */ /* 0x000fca00078e0213 */
[----:B------:R-:W-:-:S04]  /*0a00*/  ISETP.GT.AND P1, PT, R17, -0x1, PT ;  /* 0xffffffff1100780c */ /* 0x000fc80003f24270 */
[----:B----4-:R-:W-:-:S04]  /*0a10*/  ISETP.LT.AND P1, PT, R17, R8, P1 ;  /* 0x000000081100720c */ /* 0x010fc80000f21270 */
        /* <DEDUP_REMOVED lines=11> */
.L_x_85:
[----:B------:R-:W-:Y:S05]  /*0ad0*/  BSYNC.RECONVERGENT B0 ;  /* 0x0000000000007941 */ /* 0x000fea0003800200 */
.L_x_84:
[----:B------:R-:W-:Y:S01]  /*0ae0*/  BSSY.RECONVERGENT B0, `(.L_x_86) ;  /* 0x0000011000007945 */ /* 0x000fe20003800200 */
[----:B-1----:R-:W-:-:S03]  /*0af0*/  IMAD.IADD R21, R13, 0x1, R19 ;  /* 0x000000010d157824 */ /* 0x002fc600078e0213 */
[----:B------:R-:W-:Y:S05]  /*0b00*/  @P6 BRA `(.L_x_87) ;  /* 0x0000000000386947 */ /* 0x000fea0003800000 */
        /* <DEDUP_REMOVED lines=14> */
.L_x_87:
[----:B------:R-:W-:Y:S05]  /*0bf0*/  BSYNC.RECONVERGENT B0 ;  /* 0x0000000000007941 */ /* 0x000fea0003800200 */
.L_x_86:
[----:B------:R-:W-:Y:S01]  /*0c00*/  BSSY.RECONVERGENT B0, `(.L_x_88) ;  /* 0x0000011000007945 */ /* 0x000fe20003800200 */
[----:B------:R-:W-:-:S03]  /*0c10*/  IMAD.IADD R21, R13, 0x1, R21 ;  /* 0x000000010d157824 */ /* 0x000fc600078e0215 */
[----:B------:R-:W-:Y:S05]  /*0c20*/  @P5 BRA `(.L_x_89) ;  /* 0x0000000000385947 */ /* 0x000fea0003800000 */
[----:B-1----:R-:W-:-:S05]  /*0c30*/  IMAD.IADD R17, R2, 0x1, R21 ;  /* 0x0000000102117824 */ /* 0x002fca00078e0215 */
        /* <DEDUP_REMOVED lines=13> */
.L_x_89:
[----:B------:R-:W-:Y:S05]  /*0d10*/  BSYNC.RECONVERGENT B0 ;  /* 0x0000000000007941 */ /* 0x000fea0003800200 */
.L_x_88:
[----:B------:R-:W-:Y:S01]  /*0d20*/  BSSY.RECONVERGENT B0, `(.L_x_90) ;  /* 0x0000011000007945 */ /* 0x000fe20003800200 */
[----:B------:R-:W-:-:S03]  /*0d30*/  IMAD.IADD R21, R13, 0x1, R21 ;  /* 0x000000010d157824 */ /* 0x000fc600078e0215 */
[----:B------:R-:W-:Y:S05]  /*0d40*/  @P4 BRA `(.L_x_91) ;  /* 0x0000000000384947 */ /* 0x000fea0003800000 */
[----:B-12---:R-:W-:-:S04]  /*0d50*/  IADD3 R17, PT, PT, R2, R21, RZ ;  /* 0x0000001502117210 */ /* 0x006fc80007ffe0ff */
        /* <DEDUP_REMOVED lines=13> */
.L_x_91:
[----:B------:R-:W-:Y:S05]  /*0e30*/  BSYNC.RECONVERGENT B0 ;  /* 0x0000000000007941 */ /* 0x000fea0003800200 */
.L_x_90:
[----:B-123--:R-:W-:Y:S01]  /*0e40*/  IMAD.IADD R19, R13, 0x1, R21 ;  /* 0x000000010d137824 */ /* 0x00efe200078e0215 */
[----:B------:R-:W-:Y:S06]  /*0e50*/  @P2 BRA `(.L_x_92) ;  /* 0xfffffff800b42947 */ /* 0x000fec000383ffff */
.L_x_75:
[----:B------:R-:W-:-:S13]  /*0e60*/  ISETP.NE.AND P1, PT, R4, RZ, PT ;  /* 0x000000ff0400720c */ /* 0x000fda0003f25270 */
[----:B------:R-:W-:Y:S05]  /*0e70*/  @!P1 BRA `(.L_x_74) ;  /* 0x00000000006c9947 */ /* 0x000fea0003800000 */
[----:B------:R-:W4:Y:S01]  /*0e80*/  LDC R23, c[0x0][0x3c0] ;  /* 0x0000f000ff177b82 */ /* 0x000f220000000800 */
[----:B------:R-:W-:-:S07]  /*0e90*/  UMOV UR4, URZ ;  /* 0x000000ff00047c82 */ /* 0x000fce0008000000 */
[----:B0123--:R-:W0:Y:S02]  /*0ea0*/  LDC.64 R14, c[0x0][0x398] ;  /* 0x0000e600ff0e7b82 */ /* 0x00fe240000000a00 */
.L_x_95:
[----:B------:R-:W-:Y:S01]  /*0eb0*/  IMAD.IADD R6, R0, 0x1, R19 ;  /* 0x0000000100067824 */ /* 0x000fe200078e0213 */
[----:B------:R-:W-:Y:S01]  /*0ec0*/  UIADD3 UR4, UPT, UPT, UR4, 0x1, URZ ;  /* 0x0000000104047890 */ /* 0x000fe2000fffe0ff */
[----:B------:R-:W-:Y:S03]  /*0ed0*/  BSSY.RECONVERGENT B0, `(.L_x_93) ;  /* 0x0000013000007945 */ /* 0x000fe60003800200 */
[----:B------:R-:W-:Y:S02]  /*0ee0*/  ISETP.GE.AND P1, PT, R6, R5, PT ;  /* 0x000000050600720c */ /* 0x000fe40003f26270 */
[----:B------:R-:W-:Y:S02]  /*0ef0*/  ISETP.NE.AND P2, PT, R4, UR4, PT ;  /* 0x0000000404007c0c */ /* 0x000fe4000bf45270 */
[----:B------:R-:W-:-:S13]  /*0f00*/  ISETP.GE.U32.OR P1, PT, R3, UR12, P1 ;  /* 0x0000000c03007c0c */ /* 0x000fda0008f26470 */
[----:B-1----:R-:W-:Y:S05]  /*0f10*/  @P1 BRA `(.L_x_94) ;  /* 0x0000000000381947 */ /* 0x002fea0003800000 */
[----:B----4-:R-:W-:-:S05]  /*0f20*/  IMAD.IADD R8, R2, 0x1, R19 ;  /* 0x0000000102087824 */ /* 0x010fca00078e0213 */
        /* <DEDUP_REMOVED lines=13> */
.L_x_94:
[----:B------:R-:W-:Y:S05]  /*1000*/  BSYNC.RECONVERGENT B0 ;  /* 0x0000000000007941 */ /* 0x000fea0003800200 */
.L_x_93:
[----:B------:R-:W-:Y:S01]  /*1010*/  IMAD.IADD R19, R13, 0x1, R19 ;  /* 0x000000010d137824 */ /* 0x000fe200078e0213 */
[----:B------:R-:W-:Y:S06]  /*1020*/  @P2 BRA `(.L_x_95) ;  /* 0xfffffffc00a02947 */ /* 0x000fec000383ffff */
.L_x_74:
[----:B------:R-:W5:Y:S02]  /*1030*/  LDCU UR4, c[0x0][0x394] ;  /* 0x00007280ff0477ac */ /* 0x000f640008000800 */
[----:B-----5:R-:W-:-:S09]  /*1040*/  UISETP.GE.AND UP0, UPT, UR4, 0x2, UPT ;  /* 0x000000020400788c */ /* 0x020fd2000bf06270 */
[----:B------:R-:W-:Y:S05]  /*1050*/  BRA.U !UP0, `(.L_x_73) ;  /* 0x0000001108787547 */ /* 0x000fea000b800000 */
[----:B------:R-:W5:Y:S01]  /*1060*/  I2F.U32.RP R4, R13 ;  /* 0x0000000d00047306 */ /* 0x000f620000209000 */
[----:B------:R-:W0:Y:S01]  /*1070*/  LDCU UR4, c[0x0][0x390] ;  /* 0x00007200ff0477ac */ /* 0x000e220008000800 */
[----:B------:R-:W-:Y:S01]  /*1080*/  ISETP.NE.U32.AND P2, PT, R13, RZ, PT ;  /* 0x000000ff0d00720c */ /* 0x000fe20003f45070 */
[----:B------:R-:W-:-:S04]  /*1090*/  UISETP.LT.AND UP1, UPT, URZ, UR7, UPT ;  /* 0x00000007ff00728c */ /* 0x000fc8000bf21270 */
[----:B------:R-:W-:Y:S01]  /*10a0*/  USEL UR7, URZ, UR7, !UP1 ;  /* 0x00000007ff077287 */ /* 0x000fe2000c800000 */
[----:B-----5:R-:W4:Y:S01]  /*10b0*/  MUFU.RCP R4, R4 ;  /* 0x0000000400047308 */ /* 0x020f220000001000 */
[----:B0-----:R-:W-:Y:S02]  /*10c0*/  UISETP.GT.AND UP0, UPT, UR4, 0x1, UPT ;  /* 0x000000010400788c */ /* 0x001fe4000bf04270 */
[----:B------:R-:W-:-:S09]  /*10d0*/  UIADD3 UR4, UPT, UPT, UR7, -0x1, URZ ;  /* 0xffffffff07047890 */ /* 0x000fd2000fffe0ff */
[----:B------:R-:W-:Y:S01]  /*10e0*/  @!UP0 UIADD3 UR4, UPT, UPT, UR7, URZ, URZ ;  /* 0x000000ff07048290 */ /* 0x000fe2000fffe0ff */
[----:B----4-:R-:W-:-:S04]  /*10f0*/  VIADD R8, R4, 0xffffffe ;  /* 0x0ffffffe04087836 */ /* 0x010fc80000000000 */
[----:B------:R0:W4:Y:S02]  /*1100*/  F2I.FTZ.U32.TRUNC.NTZ R9, R8 ;  /* 0x0000000800097305 */ /* 0x000124000021f000 */
[----:B0-----:R-:W-:Y:S02]  /*1110*/  IMAD.MOV.U32 R8, RZ, RZ, RZ ;  /* 0x000000ffff087224 */ /* 0x001fe400078e00ff */
[----:B----4-:R-:W-:-:S04]  /*1120*/  IMAD.MOV R6, RZ, RZ, -R9 ;  /* 0x000000ffff067224 */ /* 0x010fc800078e0a09 */
[----:B-123--:R-:W-:-:S04]  /*1130*/  IMAD R15, R6, R13, RZ ;  /* 0x0000000d060f7224 */ /* 0x00efc800078e02ff */
[----:B------:R-:W-:-:S06]  /*1140*/  IMAD.HI.U32 R15, R9, R15, R8 ;  /* 0x0000000f090f7227 */ /* 0x000fcc00078e0008 */
[----:B------:R-:W-:-:S05]  /*1150*/  IMAD.HI.U32 R4, R15, UR4, RZ ;  /* 0x000000040f047c27 */ /* 0x000fca000f8e00ff */
[----:B------:R-:W-:-:S05]  /*1160*/  IADD3 R6, PT, PT, -R4, RZ, RZ ;  /* 0x000000ff04067210 */ /* 0x000fca0007ffe1ff */
[----:B------:R-:W-:Y:S01]  /*1170*/  IMAD R6, R13, R6, UR4 ;  /* 0x000000040d067e24 */ /* 0x000fe2000f8e0206 */
[----:B------:R-:W-:-:S04]  /*1180*/  USEL UR4, URZ, 0x1, !UP0 ;  /* 0x00000001ff047887 */ /* 0x000fc8000c000000 */
[----:B------:R-:W-:-:S13]  /*1190*/  ISETP.GE.U32.AND P0, PT, R6, R13, PT ;  /* 0x0000000d0600720c */ /* 0x000fda0003f06070 */
[----:B------:R-:W-:Y:S02]  /*11a0*/  @P0 IMAD.IADD R6, R6, 0x1, -R13 ;  /* 0x0000000106060824 */ /* 0x000fe400078e0a0d */
[----:B------:R-:W-:-:S03]  /*11b0*/  @P0 VIADD R4, R4, 0x1 ;  /* 0x0000000104040836 */ /* 0x000fc60000000000 */
[----:B------:R-:W-:-:S13]  /*11c0*/  ISETP.GE.U32.AND P1, PT, R6, R13, PT ;  /* 0x0000000d0600720c */ /* 0x000fda0003f26070 */
[----:B------:R-:W-:Y:S01]  /*11d0*/  @P1 VIADD R4, R4, 0x1 ;  /* 0x0000000104041836 */ /* 0x000fe20000000000 */
[----:B------:R-:W-:-:S04]  /*11e0*/  @!P2 LOP3.LUT R4, RZ, R13, RZ, 0x33, !PT ;  /* 0x0000000dff04a212 */ /* 0x000fc800078e33ff */
[----:B------:R-:W-:Y:S01]  /*11f0*/  IADD3 R4, PT, PT, R4, UR4, RZ ;  /* 0x0000000404047c10 */ /* 0x000fe2000fffe0ff */
[----:B------:R-:W-:-:S04]  /*1200*/  UMOV UR4, UR5 ;  /* 0x0000000500047c82 */ /* 0x000fc80008000000 */
[----:B------:R-:W-:-:S05]  /*1210*/  VIADD R8, R4, 0x1 ;  /* 0x0000000104087836 */ /* 0x000fca0000000000 */
[C---:B------:R-:W-:Y:S02]  /*1220*/  LOP3.LUT R6, R8.reuse, 0x3, RZ, 0xc0, !PT ;  /* 0x0000000308067812 */ /* 0x040fe400078ec0ff */
[----:B------:R-:W-:-:S07]  /*1230*/  LOP3.LUT R8, R8, 0xfffffffc, RZ, 0xc0, !PT ;  /* 0xfffffffc08087812 */ /* 0x000fce00078ec0ff */
.L_x_120:
[----:B------:R-:W-:Y:S01]  /*1240*/  ISETP.GE.AND P0, PT, R5, 0x1, PT ;  /* 0x000000010500780c */ /* 0x000fe20003f06270 */
[----:B------:R-:W-:Y:S01]  /*1250*/  UMOV UR6, UR4 ;  /* 0x0000000400067c82 */ /* 0x000fe20008000000 */
[----:B------:R-:W-:Y:S02]  /*1260*/  UIADD3 UR4, UPT, UPT, UR5, UR4, URZ ;  /* 0x0000000405047290 */ /* 0x000fe4000fffe0ff */
[----:B------:R-:W-:-:S09]  /*1270*/  UISETP.GE.AND UP0, UPT, UR6, UR11, UPT ;  /* 0x0000000b0600728c */ /* 0x000fd2000bf06270 */
[----:B01234-:R-:W-:Y:S05]  /*1280*/  @!P0 BRA `(.L_x_96) ;  /* 0x0000000c00e88947 */ /* 0x01ffea0003800000 */
[----:B------:R-:W0:Y:S01]  /*1290*/  LDCU UR7, c[0x0][0x3c4] ;  /* 0x00007880ff0777ac */ /* 0x000e220008000800 */
[----:B------:R-:W-:Y:S01]  /*12a0*/  ISETP.GE.U32.AND P1, PT, R4, 0x3, PT ;  /* 0x000000030400780c */ /* 0x000fe20003f26070 */
[----:B------:R-:W-:Y:S02]  /*12b0*/  VIADD R9, R7, UR6 ;  /* 0x0000000607097c36 */ /* 0x000fe40008000000 */
[----:B------:R-:W-:Y:S02]  /*12c0*/  HFMA2 R21, -RZ, RZ, 0, 0 ;  /* 0x00000000ff157431 */ /* 0x000fe400000001ff */
[----:B------:R-:W-:-:S04]  /*12d0*/  VIADD R10, R3, UR6 ;  /* 0x00000006030a7c36 */ /* 0x000fc80008000000 */
[----:B------:R-:W-:Y:S01]  /*12e0*/  IMAD R19, R5, R10, RZ ;  /* 0x0000000a05137224 */ /* 0x000fe200078e02ff */
[----:B0-----:R-:W-:-:S04]  /*12f0*/  ISETP.GE.AND P0, PT, R9, UR7, PT ;  /* 0x0000000709007c0c */ /* 0x001fc8000bf06270 */
[----:B------:R-:W-:Y:S01]  /*1300*/  ISETP.GT.AND P0, PT, R9, -0x1, !P0 ;  /* 0xffffffff0900780c */ /* 0x000fe20004704270 */
[----:B------:R-:W-:-:S12]  /*1310*/  @!P1 BRA `(.L_x_97) ;  /* 0x0000000800a89947 */ /* 0x000fd80003800000 */
[----:B------:R-:W0:Y:S01]  /*1320*/  LDCU UR10, c[0x0][0x3c0] ;  /* 0x00007800ff0a77ac */ /* 0x000e220008000800 */
[----:B------:R-:W-:Y:S01]  /*1330*/  ISETP.GE.AND P2, PT, R10, UR12, PT ;  /* 0x0000000c0a007c0c */ /* 0x000fe2000bf46270 */
[----:B------:R-:W-:Y:S01]  /*1340*/  IMAD.IADD R20, R13, 0x1, R0 ;  /* 0x000000010d147824 */ /* 0x000fe200078e0200 */
[----:B------:R-:W-:Y:S01]  /*1350*/  ISETP.GT.AND P3, PT, R2, -0x1, PT ;  /* 0xffffffff0200780c */ /* 0x000fe20003f64270 */
[----:B------:R-:W-:Y:S01]  /*1360*/  BSSY.RECONVERGENT B0, `(.L_x_98) ;  /* 0x0000015000007945 */ /* 0x000fe20003800200 */
[-C--:B------:R-:W-:Y:S01]  /*1370*/  ISETP.GE.OR P1, PT, R0, R5.reuse, P2 ;  /* 0x000000050000720c */ /* 0x080fe20001726670 */
[C---:B------:R-:W-:Y:S01]  /*1380*/  IMAD.IADD R16, R20.reuse, 0x1, R13 ;  /* 0x0000000114107824 */ /* 0x040fe200078e020d */
[----:B------:R-:W-:-:S03]  /*1390*/  ISETP.GE.OR P6, PT, R20, R5, P2 ;  /* 0x000000051400720c */ /* 0x000fc600017c6670 */
[C---:B------:R-:W-:Y:S01]  /*13a0*/  IMAD.IADD R18, R16.reuse, 0x1, R13 ;  /* 0x0000000110127824 */ /* 0x040fe200078e020d */
[-C--:B------:R-:W-:Y:S02]  /*13b0*/  ISETP.GE.OR P5, PT, R16, R5.reuse, P2 ;  /* 0x000000051000720c */ /* 0x080fe400017a6670 */
[----:B0-----:R-:W-:Y:S02]  /*13c0*/  ISETP.LT.AND P4, PT, R2, UR10, P3 ;  /* 0x0000000a02007c0c */ /* 0x001fe40009f81270 */
[----:B------:R-:W-:Y:S02]  /*13d0*/  ISETP.NE.AND P3, PT, R8, 0x4, PT ;  /* 0x000000040800780c */ /* 0x000fe40003f65270 */
        /* <DEDUP_REMOVED lines=13> */
.L_x_99:
[----:B------:R-:W-:Y:S05]  /*14b0*/  BSYNC.RECONVERGENT B0 ;  /* 0x0000000000007941 */ /* 0x000fea0003800200 */
.L_x_98:
        /* <DEDUP_REMOVED lines=17> */
.L_x_101:
[----:B------:R-:W-:Y:S05]  /*15d0*/  BSYNC.RECONVERGENT B0 ;  /* 0x0000000000007941 */ /* 0x000fea0003800200 */
.L_x_100:
[----:B------:R-:W-:Y:S01]  /*15e0*/  BSSY.RECONVERGENT B0, `(.L_x_102) ;  /* 0x0000012000007945 */ /* 0x000fe20003800200 */
[----:B------:R-:W-:-:S03]  /*15f0*/  IMAD.IADD R20, R13, 0x1, R13 ;  /* 0x000000010d147824 */ /* 0x000fc600078e020d */
[----:B------:R-:W-:Y:S05]  /*1600*/  @P5 BRA `(.L_x_103) ;  /* 0x00000000003c5947 */ /* 0x000fea0003800000 */
[----:B------:R-:W-:-:S04]  /*1610*/  IADD3 R22, PT, PT, R2, R20, RZ ;  /* 0x0000001402167210 */ /* 0x000fc80007ffe0ff */
        /* <DEDUP_REMOVED lines=14> */
.L_x_103:
[----:B------:R-:W-:Y:S05]  /*1700*/  BSYNC.RECONVERGENT B0 ;  /* 0x0000000000007941 */ /* 0x000fea0003800200 */
.L_x_102:
        /* <DEDUP_REMOVED lines=18> */
.L_x_105:
[----:B------:R-:W-:Y:S05]  /*1830*/  BSYNC.RECONVERGENT B0 ;  /* 0x0000000000007941 */ /* 0x000fea0003800200 */
.L_x_104:
[----:B------:R-:W-:Y:S01]  /*1840*/  IMAD.IADD R21, R20, 0x1, R13 ;  /* 0x0000000114157824 */ /* 0x000fe200078e020d */
[----:B------:R-:W-:Y:S06]  /*1850*/  @!P3 BRA `(.L_x_97) ;  /* 0x000000040058b947 */ /* 0x000fec0003800000 */
[----:B------:R-:W4:Y:S01]  /*1860*/  LDC R18, c[0x0][0x3c0] ;  /* 0x0000f000ff127b82 */ /* 0x000f220000000800 */
[----:B------:R-:W-:-:S07]  /*1870*/  UMOV UR10, 0x4 ;  /* 0x00000004000a7882 */ /* 0x000fce0000000000 */
[----:B0123--:R-:W0:Y:S02]  /*1880*/  LDC.64 R14, c[0x0][0x398] ;  /* 0x0000e600ff0e7b82 */ /* 0x00fe240000000a00 */
.L_x_114:
[----:B------:R-:W-:Y:S01]  /*1890*/  IMAD.IADD R26, R0, 0x1, R21 ;  /* 0x00000001001a7824 */ /* 0x000fe200078e0215 */
[----:B------:R-:W-:Y:S01]  /*18a0*/  UIADD3 UR10, UPT, UPT, UR10, 0x4, URZ ;  /* 0x000000040a0a7890 */ /* 0x000fe2000fffe0ff */
[----:B------:R-:W-:Y:S02]  /*18b0*/  BSSY.RECONVERGENT B0, `(.L_x_106) ;  /* 0x0000018000007945 */ /* 0x000fe40003800200 */
[C---:B------:R-:W-:Y:S01]  /*18c0*/  IMAD.IADD R24, R13.reuse, 0x1, R26 ;  /* 0x000000010d187824 */ /* 0x040fe200078e021a */
[-C--:B------:R-:W-:Y:S02]  /*18d0*/  ISETP.GE.OR P1, PT, R26, R5.reuse, P2 ;  /* 0x000000051a00720c */ /* 0x080fe40001726670 */
[----:B------:R-:W-:Y:S02]  /*18e0*/  ISETP.NE.AND P3, PT, R8, UR10, PT ;  /* 0x0000000a08007c0c */ /* 0x000fe4000bf65270 */
[----:B------:R-:W-:Y:S02]  /*18f0*/  IADD3 R22, PT, PT, R13, R24, RZ ;  /* 0x000000180d167210 */ /* 0x000fe40007ffe0ff */
[----:B------:R-:W-:-:S02]  /*1900*/  ISETP.GE.OR P6, PT, R24, R5, P2 ;  /* 0x000000051800720c */ /* 0x000fc400017c6670 */
[----:B------:R-:W-:Y:S01]  /*1910*/  ISETP.GE.OR P5, PT, R22, R5, P2 ;  /* 0x000000051600720c */ /* 0x000fe200017a6670 */
[----:B------:R-:W-:-:S05]  /*1920*/  IMAD.IADD R20, R13, 0x1, R22 ;  /* 0x000000010d147824 */ /* 0x000fca00078e0216 */
        /* <DEDUP_REMOVED lines=16> */
.L_x_107:
[----:B------:R-:W-:Y:S05]  /*1a30*/  BSYNC.RECONVERGENT B0 ;  /* 0x0000000000007941 */ /* 0x000fea0003800200 */
.L_x_106:
[----:B------:R-:W-:Y:S01]  /*1a40*/  BSSY.RECONVERGENT B0, `(.L_x_108) ;  /* 0x0000011000007945 */ /* 0x000fe20003800200 */
[----:B-1----:R-:W-:-:S03]  /*1a50*/  IADD3 R23, PT, PT, R13, R21, RZ ;  /* 0x000000150d177210 */ /* 0x002fc60007ffe0ff */
        /* <DEDUP_REMOVED lines=15> */
.L_x_109:
[----:B------:R-:W-:Y:S05]  /*1b50*/  BSYNC.RECONVERGENT B0 ;  /* 0x0000000000007941 */ /* 0x000fea0003800200 */
.L_x_108:
[----:B------:R-:W-:Y:S01]  /*1b60*/  BSSY.RECONVERGENT B0, `(.L_x_110) ;  /* 0x0000011000007945 */ /* 0x000fe20003800200 */
[----:B------:R-:W-:-:S03]  /*1b70*/  IMAD.IADD R23, R13, 0x1, R23 ;  /* 0x000000010d177824 */ /* 0x000fc600078e0217 */
[----:B------:R-:W-:Y:S05]  /*1b80*/  @P5 BRA `(.L_x_111) ;  /* 0x0000000000385947 */ /* 0x000fea0003800000 */
[----:B-1----:R-:W-:-:S04]  /*1b90*/  IADD3 R17, PT, PT, R2, R23, RZ ;  /* 0x0000001702117210 */ /* 0x002fc80007ffe0ff */
        /* <DEDUP_REMOVED lines=13> */
.L_x_111:
[----:B------:R-:W-:Y:S05]  /*1c70*/  BSYNC.RECONVERGENT B0 ;  /* 0x0000000000007941 */ /* 0x000fea0003800200 */
.L_x_110:
[----:B------:R-:W-:Y:S01]  /*1c80*/  BSSY.RECONVERGENT B0, `(.L_x_112) ;  /* 0x0000011000007945 */ /* 0x000fe20003800200 */
[----:B------:R-:W-:-:S03]  /*1c90*/  IMAD.IADD R23, R13, 0x1, R23 ;  /* 0x000000010d177824 */ /* 0x000fc600078e0217 */
[----:B------:R-:W-:Y:S05]  /*1ca0*/  @P4 BRA `(.L_x_113) ;  /* 0x0000000000384947 */ /* 0x000fea0003800000 */
[----:B-12---:R-:W-:-:S05]  /*1cb0*/  IMAD.IADD R17, R2, 0x1, R23 ;  /* 0x0000000102117824 */ /* 0x006fca00078e0217 */
        /* <DEDUP_REMOVED lines=13> */
.L_x_113:
[----:B------:R-:W-:Y:S05]  /*1d90*/  BSYNC.RECONVERGENT B0 ;  /* 0x0000000000007941 */ /* 0x000fea0003800200 */
.L_x_112:
[----:B-123--:R-:W-:Y:S01]  /*1da0*/  IMAD.IADD R21, R13, 0x1, R23 ;  /* 0x000000010d157824 */ /* 0x00efe200078e0217 */
[----:B------:R-:W-:Y:S06]  /*1db0*/  @P3 BRA `(.L_x_114) ;  /* 0xfffffff800b43947 */ /* 0x000fec000383ffff */
.L_x_97:
[----:B------:R-:W-:-:S13]  /*1dc0*/  ISETP.NE.AND P1, PT, R6, RZ, PT ;  /* 0x000000ff0600720c */ /* 0x000fda0003f25270 */
[----:B------:R-:W-:Y:S05]  /*1dd0*/  @!P1 BRA `(.L_x_96) ;  /* 0x0000000400149947 */ /* 0x000fea0003800000 */
[----:B------:R-:W-:Y:S01]  /*1de0*/  IMAD.IADD R16, R0, 0x1, R21 ;  /* 0x0000000100107824 */ /* 0x000fe200078e0215 */
[----:B------:R-:W-:Y:S01]  /*1df0*/  ISETP.GE.AND P1, PT, R10, UR12, PT ;  /* 0x0000000c0a007c0c */ /* 0x000fe2000bf26270 */
[----:B------:R-:W-:Y:S01]  /*1e00*/  BSSY.RECONVERGENT B0, `(.L_x_115) ;  /* 0x0000014000007945 */ /* 0x000fe20003800200 */
[----:B------:R-:W-:Y:S02]  /*1e10*/  ISETP.NE.AND P3, PT, R6, 0x1, PT ;  /* 0x000000010600780c */ /* 0x000fe40003f65270 */
[----:B------:R-:W-:-:S13]  /*1e20*/  ISETP.GE.OR P2, PT, R16, R5, P1 ;  /* 0x000000051000720c */ /* 0x000fda0000f46670 */
[----:B------:R-:W-:Y:S05]  /*1e30*/  @P2 BRA `(.L_x_116) ;  /* 0x0000000000402947 */ /* 0x000fea0003800000 */
[----:B0123--:R-:W0:Y:S01]  /*1e40*/  LDC R17, c[0x0][0x3c0] ;  /* 0x0000f000ff117b82 */ /* 0x00fe220000000800 */
        /* <DEDUP_REMOVED lines=15> */
.L_x_116:
[----:B------:R-:W-:Y:S05]  /*1f40*/  BSYNC.RECONVERGENT B0 ;  /* 0x0000000000007941 */ /* 0x000fea0003800200 */
.L_x_115:
[----:B------:R-:W-:Y:S05]  /*1f50*/  @!P3 BRA `(.L_x_96) ;  /* 0x0000000000b4b947 */ /* 0x000fea0003800000 */
[----:B------:R-:W-:Y:S01]  /*1f60*/  IMAD.IADD R16, R16, 0x1, R13 ;  /* 0x0000000110107824 */ /* 0x000fe200078e020d */
[----:B------:R-:W-:Y:S01]  /*1f70*/  BSSY.RECONVERGENT B0, `(.L_x_117) ;  /* 0x0000015000007945 */ /* 0x000fe20003800200 */
[----:B------:R-:W-:Y:S01]  /*1f80*/  ISETP.NE.AND P3, PT, R6, 0x2, PT ;  /* 0x000000020600780c */ /* 0x000fe20003f65270 */
[----:B------:R-:W-:Y:S02]  /*1f90*/  IMAD.IADD R21, R13, 0x1, R21 ;  /* 0x000000010d157824 */ /* 0x000fe400078e0215 */
        /* <DEDUP_REMOVED lines=18> */
.L_x_118:
[----:B------:R-:W-:Y:S05]  /*20c0*/  BSYNC.RECONVERGENT B0 ;  /* 0x0000000000007941 */ /* 0x000fea0003800200 */
.L_x_117:
[----:B------:R-:W-:Y:S05]  /*20d0*/  @!P3 BRA `(.L_x_96) ;  /* 0x000000000054b947 */ /* 0x000fea0003800000 */
[----:B------:R-:W-:Y:S01]  /*20e0*/  IMAD.IADD R16, R16, 0x1, R13 ;  /* 0x0000000110107824 */ /* 0x000fe200078e020d */
[----:B------:R-:W-:Y:S04]  /*20f0*/  BSSY.RECONVERGENT B0, `(.L_x_96) ;  /* 0x0000013000007945 */ /* 0x000fe80003800200 */
[----:B------:R-:W-:-:S13]  /*2100*/  ISETP.GE.OR P1, PT, R16, R5, P1 ;  /* 0x000000051000720c */ /* 0x000fda0000f26670 */
[----:B------:R-:W-:Y:S05]  /*2110*/  @P1 BRA `(.L_x_119) ;  /* 0x0000000000401947 */ /* 0x000fea0003800000 */
[----:B0123--:R-:W0:Y:S01]  /*2120*/  LDC R17, c[0x0][0x3c0] ;  /* 0x0000f000ff117b82 */ /* 0x00fe220000000800 */
        /* <DEDUP_REMOVED lines=15> */
.L_x_119:
[----:B------:R-:W-:Y:S05]  /*2220*/  BSYNC.RECONVERGENT B0 ;  /* 0x0000000000007941 */ /* 0x000fea0003800200 */
.L_x_96:
[----:B------:R-:W-:Y:S05]  /*2230*/  BRA.U !UP0, `(.L_x_120) ;  /* 0xfffffff108007547 */ /* 0x000fea000b83ffff */
.L_x_73:
        /* <DEDUP_REMOVED lines=13> */
[----:B-----5:R-:W-:-:S05]  /*2310*/  IADD3 R2, PT, PT, RZ, -R5, RZ ;  /* 0x80000005ff027210 */ /* 0x020fca0007ffe0ff */
[----:B------:R-:W-:-:S04]  /*2320*/  IMAD R7, R2, R13, RZ ;  /* 0x0000000d02077224 */ /* 0x000fc800078e02ff */
[----:B------:R-:W-:-:S04]  /*2330*/  IMAD.HI.U32 R7, R5, R7, R4 ;  /* 0x0000000705077227 */ /* 0x000fc800078e0004 */
[----:B------:R-:W-:Y:S02]  /*2340*/  IMAD.MOV.U32 R5, RZ, RZ, RZ ;  /* 0x000000ffff057224 */ /* 0x000fe400078e00ff */
[----:B------:R-:W-:-:S04]  /*2350*/  IMAD.HI.U32 R2, R7, UR4, RZ ;  /* 0x0000000407027c27 */ /* 0x000fc8000f8e00ff */
[----:B------:R-:W-:-:S04]  /*2360*/  IMAD.MOV R4, RZ, RZ, -R2 ;  /* 0x000000ffff047224 */ /* 0x000fc800078e0a02 */
[----:B------:R-:W-:-:S05]  /*2370*/  IMAD R4, R13, R4, UR4 ;  /* 0x000000040d047e24 */ /* 0x000fca000f8e0204 */
[----:B------:R-:W-:-:S13]  /*2380*/  ISETP.GE.U32.AND P0, PT, R4, R13, PT ;  /* 0x0000000d0400720c */ /* 0x000fda0003f06070 */
[----:B------:R-:W-:Y:S01]  /*2390*/  @P0 IMAD.IADD R4, R4, 0x1, -R13 ;  /* 0x0000000104040824 */ /* 0x000fe200078e0a0d */
[----:B------:R-:W-:-:S04]  /*23a0*/  @P0 IADD3 R2, PT, PT, R2, 0x1, RZ ;  /* 0x0000000102020810 */ /* 0x000fc80007ffe0ff */
[----:B------:R-:W-:-:S13]  /*23b0*/  ISETP.GE.U32.AND P1, PT, R4, R13, PT ;  /* 0x0000000d0400720c */ /* 0x000fda0003f26070 */
[----:B------:R-:W-:Y:S01]  /*23c0*/  @P1 VIADD R2, R2, 0x1 ;  /* 0x0000000102021836 */ /* 0x000fe20000000000 */
[----:B------:R-:W-:-:S04]  /*23d0*/  @!P2 LOP3.LUT R2, RZ, R13, RZ, 0x33, !PT ;  /* 0x0000000dff02a212 */ /* 0x000fc800078e33ff */
[C---:B------:R-:W-:Y:S01]  /*23e0*/  ISETP.GE.U32.AND P0, PT, R2.reuse, 0x3, PT ;  /* 0x000000030200780c */ /* 0x040fe20003f06070 */
[----:B------:R-:W-:-:S05]  /*23f0*/  VIADD R2, R2, 0x1 ;  /* 0x0000000102027836 */ /* 0x000fca0000000000 */
[----:B------:R-:W-:-:S07]  /*2400*/  LOP3.LUT R4, R2, 0x3, RZ, 0xc0, !PT ;  /* 0x0000000302047812 */ /* 0x000fce00078ec0ff */
[----:B------:R-:W-:Y:S05]  /*2410*/  @!P0 BRA `(.L_x_123) ;  /* 0x0000000400cc8947 */ /* 0x000fea0003800000 */
[----:B------:R-:W-:Y:S02]  /*2420*/  IADD3 R10, PT, PT, R13, R0, RZ ;  /* 0x000000000d0a7210 */ /* 0x000fe40007ffe0ff */
[----:B------:R-:W-:Y:S02]  /*2430*/  ISETP.GE.AND P0, PT, R0, UR7, PT ;  /* 0x0000000700007c0c */ /* 0x000fe4000bf06270 */
[C---:B------:R-:W-:Y:S01]  /*2440*/  ISETP.GE.AND P1, PT, R10.reuse, UR7, PT ;  /* 0x000000070a007c0c */ /* 0x040fe2000bf26270 */
[--C-:B------:R-:W-:Y:S01]  /*2450*/  IMAD.IADD R20, R10, 0x1, R13.reuse ;  /* 0x000000010a147824 */ /* 0x100fe200078e020d */
[C---:B------:R-:W-:Y:S02]  /*2460*/  ISETP.GE.OR P0, PT, R3.reuse, UR6, P0 ;  /* 0x0000000603007c0c */ /* 0x040fe40008706670 */
[----:B------:R-:W-:Y:S01]  /*2470*/  ISETP.GE.OR P1, PT, R3, UR6, P1 ;  /* 0x0000000603007c0c */ /* 0x000fe20008f26670 */
[C---:B------:R-:W-:Y:S01]  /*2480*/  IMAD.IADD R22, R20.reuse, 0x1, R13 ;  /* 0x0000000114167824 */ /* 0x040fe200078e020d */
[----:B------:R-:W-:-:S04]  /*2490*/  ISETP.GE.AND P2, PT, R20, UR7, PT ;  /* 0x0000000714007c0c */ /* 0x000fc8000bf46270 */
[----:B------:R-:W-:Y:S02]  /*24a0*/  ISETP.GE.AND P3, PT, R22, UR7, PT ;  /* 0x0000000716007c0c */ /* 0x000fe4000bf66270 */
[C---:B------:R-:W-:Y:S02]  /*24b0*/  ISETP.GE.OR P2, PT, R3.reuse, UR6, P2 ;  /* 0x0000000603007c0c */ /* 0x040fe40009746670 */
[C---:B------:R-:W-:Y:S01]  /*24c0*/  ISETP.GE.OR P3, PT, R3.reuse, UR6, P3 ;  /* 0x0000000603007c0c */ /* 0x040fe20009f66670 */
[----:B----4-:R-:W4:Y:S01]  /*24d0*/  @!P0 LDC.64 R8, c[0x0][0x3c8] ;  /* 0x0000f200ff088b82 */ /* 0x010f220000000a00 */
[C---:B------:R-:W-:Y:S02]  /*24e0*/  @!P0 IMAD R6, R3.reuse, UR7, R0 ;  /* 0x0000000703068c24 */ /* 0x040fe4000f8e0200 */
[----:B------:R-:W-:-:S05]  /*24f0*/  @!P1 IMAD R7, R3, UR7, R10 ;  /* 0x0000000703079c24 */ /* 0x000fca000f8e020a */
[----:B0123--:R-:W0:Y:S02]  /*2500*/  @!P1 LDC.64 R14, c[0x0][0x3c8] ;  /* 0x0000f200ff0e9b82 */ /* 0x00fe240000000a00 */
[C---:B------:R-:W-:Y:S02]  /*2510*/  @!P2 IMAD R21, R3.reuse, UR7, R20 ;  /* 0x000000070315ac24 */ /* 0x040fe4000f8e0214 */
[----:B------:R-:W-:-:S04]  /*2520*/  @!P3 IMAD R5, R3, UR7, R22 ;  /* 0x000000070305bc24 */ /* 0x000fc8000f8e0216 */
[----:B------:R-:W1:Y:S08]  /*2530*/  @!P2 LDC.64 R18, c[0x0][0x3c8] ;  /* 0x0000f200ff12ab82 */ /* 0x000e700000000a00 */
[----:B------:R-:W2:Y:S01]  /*2540*/  @!P3 LDC.64 R16, c[0x0][0x3c8] ;  /* 0x0000f200ff10bb82 */ /* 0x000ea20000000a00 */
[----:B----4-:R-:W-:-:S06]  /*2550*/  @!P0 IMAD.WIDE.U32 R8, R6, 0x8, R8 ;  /* 0x0000000806088825 */ /* 0x010fcc00078e0008 */
[----:B------:R-:W3:Y:S01]  /*2560*/  @!P0 LDG.E.64 R8, desc[UR8][R8.64] ;  /* 0x0000000808088981 */ /* 0x000ee2000c1e1b00 */
[----:B0-----:R-:W-:-:S06]  /*2570*/  @!P1 IMAD.WIDE.U32 R14, R7, 0x8, R14 ;  /* 0x00000008070e9825 */ /* 0x001fcc00078e000e */
[----:B------:R-:W4:Y:S01]  /*2580*/  @!P1 LDG.E.64 R14, desc[UR8][R14.64] ;  /* 0x000000080e0e9981 */ /* 0x000f22000c1e1b00 */
[----:B-1----:R-:W-:-:S06]  /*2590*/  @!P2 IMAD.WIDE.U32 R18, R21, 0x8, R18 ;  /* 0x000000081512a825 */ /* 0x002fcc00078e0012 */
[----:B------:R-:W5:Y:S01]  /*25a0*/  @!P2 LDG.E.64 R18, desc[UR8][R18.64] ;  /* 0x000000081212a981 */ /* 0x000f62000c1e1b00 */
[----:B--2---:R-:W-:-:S06]  /*25b0*/  @!P3 IMAD.WIDE.U32 R16, R5, 0x8, R16 ;  /* 0x000000080510b825 */ /* 0x004fcc00078e0010 */
[----:B------:R-:W2:Y:S01]  /*25c0*/  @!P3 LDG.E.64 R16, desc[UR8][R16.64] ;  /* 0x000000081010b981 */ /* 0x000ea2000c1e1b00 */
        /* <DEDUP_REMOVED lines=8> */
[----:B------:R-:W-:Y:S02]  /*2650*/  @!P2 VIADD R27, R26, 0x1d50 ;  /* 0x00001d501a1ba836 */ /* 0x000fe40000000000 */
[----:B------:R-:W-:Y:S01]  /*2660*/  @!P3 VIADD R29, R28, 0x1d50 ;  /* 0x00001d501c1db836 */ /* 0x000fe20000000000 */
[----:B0-----:R-:W-:Y:S02]  /*2670*/  @!P0 LEA R23, R24, R23, 0x18 ;  /* 0x0000001718178211 */ /* 0x001fe400078ec0ff */
[----:B------:R-:W-:-:S04]  /*2680*/  @!P1 MOV R24, 0x400 ;  /* 0x0000040000189802 */ /* 0x000fc80000000f00 */
[----:B------:R-:W-:Y:S02]  /*2690*/  @!P1 IADD3 R25, PT, PT, R24, 0x1d50, RZ ;  /* 0x00001d5018199810 */ /* 0x000fe40007ffe0ff */
[----:B-1----:R-:W-:Y:S02]  /*26a0*/  @!P2 LEA R10, R10, R27, 0x18 ;  /* 0x0000001b0a0aa211 */ /* 0x002fe400078ec0ff */
[----:B------:R-:W-:Y:S02]  /*26b0*/  @!P1 LEA R22, R22, R25, 0x18 ;  /* 0x0000001916169211 */ /* 0x000fe400078ec0ff */
[----:B------:R-:W-:Y:S01]  /*26c0*/  @!P3 LEA R20, R20, R29, 0x18 ;  /* 0x0000001d1414b211 */ /* 0x000fe200078ec0ff */
[----:B------:R-:W-:Y:S01]  /*26d0*/  @!P0 IMAD R23, R6, 0x8, R23 ;  /* 0x0000000806178824 */ /* 0x000fe200078e0217 */
[----:B------:R-:W-:Y:S01]  /*26e0*/  @!P1 LEA R7, R7, R22, 0x3 ;  /* 0x0000001607079211 */ /* 0x000fe200078e18ff */
[----:B------:R-:W-:Y:S02]  /*26f0*/  @!P2 IMAD R21, R21, 0x8, R10 ;  /* 0x000000081515a824 */ /* 0x000fe400078e020a */
[----:B------:R-:W-:Y:S01]  /*2700*/  @!P3 IMAD R25, R5, 0x8, R20 ;  /* 0x000000080519b824 */ /* 0x000fe200078e0214 */
[----:B------:R-:W-:Y:S01]  /*2710*/  LOP3.LUT R2, R2, 0xfffffffc, RZ, 0xc0, !PT ;  /* 0xfffffffc02027812 */ /* 0x000fe200078ec0ff */
[----:B------:R-:W-:Y:S01]  /*2720*/  IMAD.SHL.U32 R5, R13, 0x4, RZ ;  /* 0x000000040d057824 */ /* 0x000fe200078e00ff */
[----:B---3--:R0:W-:Y:S04]  /*2730*/  @!P0 STS.64 [R23], R8 ;  /* 0x0000000817008388 */ /* 0x0081e80000000a00 */
[----:B----4-:R0:W-:Y:S01]  /*2740*/  @!P1 STS.64 [R7], R14 ;  /* 0x0000000e07009388 */ /* 0x0101e20000000a00 */
[----:B------:R-:W-:-:S03]  /*2750*/  ISETP.NE.AND P0, PT, R2, 0x4, PT ;  /* 0x000000040200780c */ /* 0x000fc60003f05270 */
[----:B-----5:R0:W-:Y:S04]  /*2760*/  @!P2 STS.64 [R21], R18 ;  /* 0x000000121500a388 */ /* 0x0201e80000000a00 */
[----:B--2---:R0:W-:Y:S06]  /*2770*/  @!P3 STS.64 [R25], R16 ;  /* 0x000000101900b388 */ /* 0x0041ec0000000a00 */
[----:B------:R-:W-:Y:S05]  /*2780*/  @!P0 BRA `(.L_x_123) ;  /* 0x0000000000f08947 */ /* 0x000fea0003800000 */
[----:B------:R-:W1:Y:S01]  /*2790*/  LDCU.64 UR10, c[0x0][0x390] ;  /* 0x00007200ff0a77ac */ /* 0x000e620008000a00 */
[----:B------:R-:W-:-:S05]  /*27a0*/  UMOV UR4, 0x4 ;  /* 0x0000000400047882 */ /* 0x000fca0000000000 */
.L_x_124:
[----:B------:R-:W-:Y:S01]  /*27b0*/  IADD3 R6, PT, PT, R0, R5, RZ ;  /* 0x0000000500067210 */ /* 0x000fe20007ffe0ff */
[----:B-1----:R-:W-:Y:S01]  /*27c0*/  UMOV UR7, UR10 ;  /* 0x0000000a00077c82 */ /* 0x002fe20008000000 */
[----:B------:R-:W-:Y:S02]  /*27d0*/  UMOV UR6, UR11 ;  /* 0x0000000b00067c82 */ /* 0x000fe40008000000 */
[----:B------:R-:W-:Y:S01]  /*27e0*/  ISETP.GE.AND P3, PT, R6, UR7, PT ;  /* 0x0000000706007c0c */ /* 0x000fe2000bf66270 */
[----:B------:R-:W-:-:S03]  /*27f0*/  IMAD.IADD R10, R13, 0x1, R6 ;  /* 0x000000010d0a7824 */ /* 0x000fc600078e0206 */
[----:B------:R-:W-:Y:S01]  /*2800*/  ISETP.GE.OR P3, PT, R3, UR6, P3 ;  /* 0x0000000603007c0c */ /* 0x000fe20009f66670 */
[----:B------:R-:W-:Y:S01]  /*2810*/  IMAD.IADD R20, R13, 0x1, R10 ;  /* 0x000000010d147824 */ /* 0x000fe200078e020a */
[----:B------:R-:W-:-:S03]  /*2820*/  ISETP.GE.AND P2, PT, R10, UR7, PT ;  /* 0x000000070a007c0c */ /* 0x000fc6000bf46270 */
[----:B------:R-:W-:Y:S01]  /*2830*/  IMAD.IADD R22, R13, 0x1, R20 ;  /* 0x000000010d167824 */ /* 0x000fe200078e0214 */
[----:B------:R-:W-:Y:S02]  /*2840*/  ISETP.GE.AND P1, PT, R20, UR7, PT ;  /* 0x0000000714007c0c */ /* 0x000fe4000bf26270 */
[C---:B------:R-:W-:Y:S02]  /*2850*/  ISETP.GE.OR P2, PT, R3.reuse, UR6, P2 ;  /* 0x0000000603007c0c */ /* 0x040fe40009746670 */
[----:B------:R-:W-:Y:S02]  /*2860*/  ISETP.GE.AND P0, PT, R22, UR7, PT ;  /* 0x0000000716007c0c */ /* 0x000fe4000bf06270 */
[C---:B------:R-:W-:Y:S01]  /*2870*/  ISETP.GE.OR P1, PT, R3.reuse, UR6, P1 ;  /* 0x0000000603007c0c */ /* 0x040fe20008f26670 */
[----:B0-----:R-:W0:Y:S01]  /*2880*/  @!P3 LDC.64 R16, c[0x0][0x3c8] ;  /* 0x0000f200ff10bb82 */ /* 0x001e220000000a00 */
[C---:B------:R-:W-:Y:S01]  /*2890*/  ISETP.GE.OR P0, PT, R3.reuse, UR6, P0 ;  /* 0x0000000603007c0c */ /* 0x040fe20008706670 */
[----:B------:R-:W-:-:S06]  /*28a0*/  @!P3 IMAD R7, R3, UR7, R6 ;  /* 0x000000070307bc24 */ /* 0x000fcc000f8e0206 */
[----:B------:R-:W1:Y:S01]  /*28b0*/  @!P2 LDC.64 R18, c[0x0][0x3c8] ;  /* 0x0000f200ff12ab82 */ /* 0x000e620000000a00 */
[----:B------:R-:W-:-:S03]  /*28c0*/  @!P2 IMAD R21, R3, UR7, R10 ;  /* 0x000000070315ac24 */ /* 0x000fc6000f8e020a */
[C---:B------:R-:W-:Y:S02]  /*28d0*/  @!P1 IMAD R23, R3.reuse, UR7, R20 ;  /* 0x0000000703179c24 */ /* 0x040fe4000f8e0214 */
[----:B------:R-:W-:Y:S02]  /*28e0*/  @!P0 IMAD R6, R3, UR7, R22 ;  /* 0x0000000703068c24 */ /* 0x000fe4000f8e0216 */
        /* <DEDUP_REMOVED lines=15> */
[----:B------:R-:W-:Y:S02]  /*29e0*/  @!P2 MOV R24, 0x400 ;  /* 0x000004000018a802 */ /* 0x000fe40000000f00 */
[----:B------:R-:W-:Y:S02]  /*29f0*/  @!P3 IADD3 R22, PT, PT, R22, 0x1d50, RZ ;  /* 0x00001d501616b810 */ /* 0x000fe40007ffe0ff */
[----:B------:R-:W-:Y:S01]  /*2a00*/  @!P0 MOV R26, 0x400 ;  /* 0x00000400001a8802 */ /* 0x000fe20000000f00 */
[----:B------:R-:W-:Y:S01]  /*2a10*/  @!P2 VIADD R24, R24, 0x1d50 ;  /* 0x00001d501818a836 */ /* 0x000fe20000000000 */
[----:B0-----:R-:W-:-:S02]  /*2a20*/  @!P3 LEA R22, R25, R22, 0x18 ;  /* 0x000000161916b211 */ /* 0x001fc400078ec0ff */
[----:B------:R-:W-:Y:S02]  /*2a30*/  @!P1 MOV R25, 0x400 ;  /* 0x0000040000199802 */ /* 0x000fe40000000f00 */
[----:B-1----:R-:W-:Y:S01]  /*2a40*/  @!P2 LEA R24, R27, R24, 0x18 ;  /* 0x000000181b18a211 */ /* 0x002fe200078ec0ff */
[----:B------:R-:W-:Y:S02]  /*2a50*/  @!P0 VIADD R27, R26, 0x1d50 ;  /* 0x00001d501a1b8836 */ /* 0x000fe40000000000 */
[----:B------:R-:W-:-:S05]  /*2a60*/  @!P1 VIADD R25, R25, 0x1d50 ;  /* 0x00001d5019199836 */ /* 0x000fca0000000000 */
[----:B------:R-:W-:Y:S02]  /*2a70*/  @!P1 LEA R10, R10, R25, 0x18 ;  /* 0x000000190a0a9211 */ /* 0x000fe400078ec0ff */
[----:B------:R-:W-:Y:S01]  /*2a80*/  @!P0 LEA R27, R20, R27, 0x18 ;  /* 0x0000001b141b8211 */ /* 0x000fe200078ec0ff */
[----:B------:R-:W-:Y:S01]  /*2a90*/  @!P2 IMAD R21, R21, 0x8, R24 ;  /* 0x000000081515a824 */ /* 0x000fe200078e0218 */
[----:B------:R-:W-:Y:S01]  /*2aa0*/  @!P3 LEA R25, R7, R22, 0x3 ;  /* 0x000000160719b211 */ /* 0x000fe200078e18ff */
[----:B------:R-:W-:Y:S01]  /*2ab0*/  @!P1 IMAD R23, R23, 0x8, R10 ;  /* 0x0000000817179824 */ /* 0x000fe200078e020a */
[----:B------:R-:W-:Y:S01]  /*2ac0*/  UIADD3 UR4, UPT, UPT, UR4, 0x4, URZ ;  /* 0x0000000404047890 */ /* 0x000fe2000fffe0ff */
[----:B------:R-:W-:Y:S01]  /*2ad0*/  @!P0 IMAD R7, R6, 0x8, R27 ;  /* 0x0000000806078824 */ /* 0x000fe200078e021b */
[----:B------:R-:W-:Y:S01]  /*2ae0*/  LEA R5, R13, R5, 0x2 ;  /* 0x000000050d057211 */ /* 0x000fe200078e10ff */
[----:B----4-:R0:W-:Y:S04]  /*2af0*/  @!P3 STS.64 [R25], R16 ;  /* 0x000000101900b388 */ /* 0x0101e80000000a00 */
[----:B-----5:R0:W-:Y:S04]  /*2b00*/  @!P2 STS.64 [R21], R18 ;  /* 0x000000121500a388 */ /* 0x0201e80000000a00 */
[----:B--2---:R0:W-:Y:S04]  /*2b10*/  @!P1 STS.64 [R23], R8 ;  /* 0x0000000817009388 */ /* 0x0041e80000000a00 */
[----:B---3--:R0:W-:Y:S01]  /*2b20*/  @!P0 STS.64 [R7], R14 ;  /* 0x0000000e07008388 */ /* 0x0081e20000000a00 */
[----:B------:R-:W-:-:S13]  /*2b30*/  ISETP.NE.AND P0, PT, R2, UR4, PT ;  /* 0x0000000402007c0c */ /* 0x000fda000bf05270 */
[----:B0-----:R-:W-:Y:S05]  /*2b40*/  @P0 BRA `(.L_x_124) ;  /* 0xfffffffc00180947 */ /* 0x001fea000383ffff */
.L_x_123:
[----:B------:R-:W-:-:S13]  /*2b50*/  ISETP.NE.AND P0, PT, R4, RZ, PT ;  /* 0x000000ff0400720c */ /* 0x000fda0003f05270 */
[----:B------:R-:W-:Y:S05]  /*2b60*/  @!P0 BRA `(.L_x_122) ;  /* 0x0000000000548947 */ /* 0x000fea0003800000 */
[----:B------:R-:W0:Y:S01]  /*2b70*/  LDCU.64 UR10, c[0x0][0x390] ;  /* 0x00007200ff0a77ac */ /* 0x000e220008000a00 */
[----:B------:R-:W-:-:S05]  /*2b80*/  UMOV UR4, URZ ;  /* 0x000000ff00047c82 */ /* 0x000fca0008000000 */
.L_x_125:
[----:B------:R-:W-:Y:S01]  /*2b90*/  IMAD.IADD R2, R0, 0x1, R5 ;  /* 0x0000000100027824 */ /* 0x000fe200078e0205 */
[----:B0-----:R-:W-:Y:S01]  /*2ba0*/  UMOV UR7, UR10 ;  /* 0x0000000a00077c82 */ /* 0x001fe20008000000 */
[----:B------:R-:W-:-:S03]  /*2bb0*/  UMOV UR6, UR11 ;  /* 0x0000000b00067c82 */ /* 0x000fc60008000000 */
[----:B------:R-:W-:-:S04]  /*2bc0*/  ISETP.GE.AND P0, PT, R2, UR7, PT ;  /* 0x0000000702007c0c */ /* 0x000fc8000bf06270 */
[----:B------:R-:W-:-:S13]  /*2bd0*/  ISETP.GE.OR P0, PT, R3, UR6, P0 ;  /* 0x0000000603007c0c */ /* 0x000fda0008706670 */
[----:B------:R-:W0:Y:S01]  /*2be0*/  @!P0 LDC.64 R6, c[0x0][0x3c8] ;  /* 0x0000f200ff068b82 */ /* 0x000e220000000a00 */
[----:B------:R-:W-:-:S04]  /*2bf0*/  @!P0 IMAD R9, R3, UR7, R2 ;  /* 0x0000000703098c24 */ /* 0x000fc8000f8e0202 */
[----:B0-----:R-:W-:-:S06]  /*2c00*/  @!P0 IMAD.WIDE.U32 R6, R9, 0x8, R6 ;  /* 0x0000000809068825 */ /* 0x001fcc00078e0006 */
[----:B------:R-:W5:Y:S01]  /*2c10*/  @!P0 LDG.E.64 R6, desc[UR8][R6.64] ;  /* 0x0000000806068981 */ /* 0x000f62000c1e1b00 */
[----:B------:R-:W-:Y:S01]  /*2c20*/  @!P0 MOV R2, 0x400 ;  /* 0x0000040000028802 */ /* 0x000fe20000000f00 */
[----:B------:R-:W-:Y:S01]  /*2c30*/  UIADD3 UR4, UPT, UPT, UR4, 0x1, URZ ;  /* 0x0000000104047890 */ /* 0x000fe2000fffe0ff */
[----:B------:R-:W-:Y:S01]  /*2c40*/  IADD3 R5, PT, PT, R13, R5, RZ ;  /* 0x000000050d057210 */ /* 0x000fe20007ffe0ff */
[----:B-123--:R-:W0:Y:S02]  /*2c50*/  @!P0 S2R R15, SR_CgaCtaId ;  /* 0x00000000000f8919 */ /* 0x00ee240000008800 */
[----:B------:R-:W-:-:S05]  /*2c60*/  @!P0 VIADD R2, R2, 0x1d50 ;  /* 0x00001d5002028836 */ /* 0x000fca0000000000 */
[----:B0-----:R-:W-:-:S05]  /*2c70*/  @!P0 LEA R2, R15, R2, 0x18 ;  /* 0x000000020f028211 */ /* 0x001fca00078ec0ff */
[----:B------:R-:W-:-:S05]  /*2c80*/  @!P0 IMAD R9, R9, 0x8, R2 ;  /* 0x0000000809098824 */ /* 0x000fca00078e0202 */
[----:B-----5:R0:W-:Y:S01]  /*2c90*/  @!P0 STS.64 [R9], R6 ;  /* 0x0000000609008388 */ /* 0x0201e20000000a00 */
[----:B------:R-:W-:-:S13]  /*2ca0*/  ISETP.NE.AND P0, PT, R4, UR4, PT ;  /* 0x0000000404007c0c */ /* 0x000fda000bf05270 */
[----:B0-----:R-:W-:Y:S05]  /*2cb0*/  @P0 BRA `(.L_x_125) ;  /* 0xfffffffc00b40947 */ /* 0x001fea000383ffff */
.L_x_122:
        /* <DEDUP_REMOVED lines=10> */
[C-C-:B0-----:R-:W-:Y:S02]  /*2d60*/  IMAD R9, R13.reuse, 0x8, R0.reuse ;  /* 0x000000080d097824 */ /* 0x141fe400078e0200 */
[C-C-:B----4-:R-:W-:Y:S02]  /*2d70*/  IMAD R8, R13.reuse, 0x10, R0.reuse ;  /* 0x000000100d087824 */ /* 0x150fe400078e0200 */
[----:B------:R-:W-:Y:S01]  /*2d80*/  IMAD R7, R13, 0x18, R0 ;  /* 0x000000180d077824 */ /* 0x000fe200078e0200 */
[----:B-----5:R-:W0:Y:S01]  /*2d90*/  MUFU.RCP R4, R4 ;  /* 0x0000000400047308 */ /* 0x020e220000001000 */
[----:B-1----:R-:W-:Y:S01]  /*2da0*/  ULEA UR4, UR6, UR4, 0x18 ;  /* 0x0000000406047291 */ /* 0x002fe2000f8ec0ff */
[----:B0-----:R-:W-:-:S05]  /*2db0*/  VIADD R2, R4, 0xffffffe ;  /* 0x0ffffffe04027836 */ /* 0x001fca0000000000 */
[----:B------:R-:W-:Y:S01]  /*2dc0*/  VIADD R9, R9, UR4 ;  /* 0x0000000409097c36 */ /* 0x000fe20008000000 */
[----:B------:R0:W1:Y:S01]  /*2dd0*/  F2I.FTZ.U32.TRUNC.NTZ R3, R2 ;  /* 0x0000000200037305 */ /* 0x000062000021f000 */
[----:B------:R-:W-:Y:S02]  /*2de0*/  VIADD R8, R8, UR4 ;  /* 0x0000000408087c36 */ /* 0x000fe40008000000 */
[----:B------:R-:W-:Y:S02]  /*2df0*/  VIADD R7, R7, UR4 ;  /* 0x0000000407077c36 */ /* 0x000fe40008000000 */
[----:B0-----:R-:W-:Y:S02]  /*2e00*/  IMAD.MOV.U32 R2, RZ, RZ, RZ ;  /* 0x000000ffff027224 */ /* 0x001fe400078e00ff */
[----:B-1----:R-:W-:-:S04]  /*2e10*/  IMAD.MOV R6, RZ, RZ, -R3 ;  /* 0x000000ffff067224 */ /* 0x002fc800078e0a03 */
[----:B------:R-:W-:-:S04]  /*2e20*/  IMAD R5, R6, R13, RZ ;  /* 0x0000000d06057224 */ /* 0x000fc800078e02ff */
[----:B------:R-:W-:-:S06]  /*2e30*/  IMAD.HI.U32 R5, R3, R5, R2 ;  /* 0x0000000503057227 */ /* 0x000fcc00078e0002 */
[----:B------:R-:W-:-:S05]  /*2e40*/  IMAD.HI.U32 R10, R5, UR7, RZ ;  /* 0x00000007050a7c27 */ /* 0x000fca000f8e00ff */
[----:B------:R-:W-:-:S05]  /*2e50*/  IADD3 R6, PT, PT, -R10, RZ, RZ ;  /* 0x000000ff0a067210 */ /* 0x000fca0007ffe1ff */
[----:B------:R-:W-:-:S05]  /*2e60*/  IMAD R6, R13, R6, UR7 ;  /* 0x000000070d067e24 */ /* 0x000fca000f8e0206 */
[----:B------:R-:W-:-:S13]  /*2e70*/  ISETP.GE.U32.AND P0, PT, R6, R13, PT ;  /* 0x0000000d0600720c */ /* 0x000fda0003f06070 */
[----:B------:R-:W-:Y:S02]  /*2e80*/  @P0 IMAD.IADD R6, R6, 0x1, -R13 ;  /* 0x0000000106060824 */ /* 0x000fe400078e0a0d */
[----:B------:R-:W-:-:S03]  /*2e90*/  @P0 VIADD R10, R10, 0x1 ;  /* 0x000000010a0a0836 */ /* 0x000fc60000000000 */
[----:B------:R-:W-:Y:S01]  /*2ea0*/  ISETP.GE.U32.AND P1, PT, R6, R13, PT ;  /* 0x0000000d0600720c */ /* 0x000fe20003f26070 */
[----:B------:R-:W-:Y:S01]  /*2eb0*/  VIADD R6, R0, UR4 ;  /* 0x0000000400067c36 */ /* 0x000fe20008000000 */
[----:B------:R-:W-:-:S11]  /*2ec0*/  UMOV UR4, UR5 ;  /* 0x0000000500047c82 */ /* 0x000fd60008000000 */
[----:B------:R-:W-:Y:S02]  /*2ed0*/  @P1 IADD3 R10, PT, PT, R10, 0x1, RZ ;  /* 0x000000010a0a1810 */ /* 0x000fe40007ffe0ff */
[----:B------:R-:W-:-:S04]  /*2ee0*/  @!P2 LOP3.LUT R10, RZ, R13, RZ, 0x33, !PT ;  /* 0x0000000dff0aa212 */ /* 0x000fc800078e33ff */
[----:B------:R-:W-:-:S04]  /*2ef0*/  IADD3 R4, PT, PT, R10, 0x1, RZ ;  /* 0x000000010a047810 */ /* 0x000fc80007ffe0ff */
[C---:B------:R-:W-:Y:S02]  /*2f00*/  LOP3.LUT R5, R4.reuse, 0x3, RZ, 0xc0, !PT ;  /* 0x0000000304057812 */ /* 0x040fe400078ec0ff */
[----:B------:R-:W-:-:S07]  /*2f10*/  LOP3.LUT R4, R4, 0xfffffffc, RZ, 0xc0, !PT ;  /* 0xfffffffc04047812 */ /* 0x000fce00078ec0ff */
.L_x_138:
[----:B0-2---:R-:W0:Y:S01]  /*2f20*/  S2R R3, SR_TID.Y ;  /* 0x0000000000037919 */ /* 0x005e220000002200 */
[----:B-1----:R-:W1:Y:S01]  /*2f30*/  LDCU UR6, c[0x0][0x394] ;  /* 0x00007280ff0677ac */ /* 0x002e620008000800 */
[----:B------:R-:W-:Y:S01]  /*2f40*/  ISETP.GE.U32.AND P0, PT, R10, 0x3, PT ;  /* 0x000000030a00780c */ /* 0x000fe20003f06070 */
[----:B------:R-:W-:Y:S01]  /*2f50*/  IMAD.MOV.U32 R2, RZ, RZ, RZ ;  /* 0x000000ffff027224 */ /* 0x000fe200078e00ff */
[----:B0-----:R-:W-:Y:S01]  /*2f60*/  IADD3 R3, PT, PT, R3, UR4, RZ ;  /* 0x0000000403037c10 */ /* 0x001fe2000fffe0ff */
[----:B------:R-:W-:-:S04]  /*2f70*/  UIADD3 UR4, UPT, UPT, UR5, UR4, URZ ;  /* 0x0000000405047290 */ /* 0x000fc8000fffe0ff */
[----:B-1----:R-:W-:-:S06]  /*2f80*/  UISETP.GE.AND UP0, UPT, UR4, UR6, UPT ;  /* 0x000000060400728c */ /* 0x002fcc000bf06270 */
[----:B------:R-:W-:Y:S05]  /*2f90*/  @!P0 BRA `(.L_x_126) ;  /* 0x0000001000608947 */ /* 0x000fea0003800000 */
[----:B------:R-:W0:Y:S01]  /*2fa0*/  S2R R22, SR_TID.X ;  /* 0x0000000000167919 */ /* 0x000e220000002100 */
[----:B------:R-:W1:Y:S01]  /*2fb0*/  LDCU UR7, c[0x0][0x390] ;  /* 0x00007200ff0777ac */ /* 0x000e620008000800 */
[----:B------:R-:W-:Y:S02]  /*2fc0*/  IMAD.MOV R0, RZ, RZ, -R4 ;  /* 0x000000ffff007224 */ /* 0x000fe400078e0a04 */
[----:B------:R-:W-:-:S03]  /*2fd0*/  IMAD.MOV.U32 R2, RZ, RZ, RZ ;  /* 0x000000ffff027224 */ /* 0x000fc600078e00ff */
[----:B------:R-:W-:Y:S01]  /*2fe0*/  ISETP.GE.AND P0, PT, R0, RZ, PT ;  /* 0x000000ff0000720c */ /* 0x000fe20003f06270 */
[----:B-1----:R-:W-:-:S04]  /*2ff0*/  IMAD R28, R3, UR7, RZ ;  /* 0x00000007031c7c24 */ /* 0x002fc8000f8e02ff */
[----:B------:R-:W-:Y:S01]  /*3000*/  IMAD.SHL.U32 R28, R28, 0x8, RZ ;  /* 0x000000081c1c7824 */ /* 0x000fe200078e00ff */
[C---:B0-----:R-:W-:Y:S01]  /*3010*/  IADD3 R26, PT, PT, R13.reuse, R22, RZ ;  /* 0x000000160d1a7210 */ /* 0x041fe20007ffe0ff */
[C-C-:B------:R-:W-:Y:S02]  /*3020*/  IMAD R23, R13.reuse, 0x2, R22.reuse ;  /* 0x000000020d177824 */ /* 0x140fe400078e0216 */
[--C-:B------:R-:W-:Y:S02]  /*3030*/  IMAD R18, R13, 0x3, R22.reuse ;  /* 0x000000030d127824 */ /* 0x100fe400078e0216 */
[C---:B------:R-:W-:Y:S02]  /*3040*/  IMAD R24, R3.reuse, UR7, R22 ;  /* 0x0000000703187c24 */ /* 0x040fe4000f8e0216 */
[C---:B------:R-:W-:Y:S02]  /*3050*/  IMAD R21, R3.reuse, UR7, R26 ;  /* 0x0000000703157c24 */ /* 0x040fe4000f8e021a */
[----:B------:R-:W-:-:S02]  /*3060*/  IMAD R19, R3, UR7, R23 ;  /* 0x0000000703137c24 */ /* 0x000fc4000f8e0217 */
[----:B------:R-:W-:Y:S01]  /*3070*/  IMAD R20, R3, UR7, R18 ;  /* 0x0000000703147c24 */ /* 0x000fe2000f8e0212 */
[----:B------:R-:W-:Y:S06]  /*3080*/  @P0 BRA `(.L_x_127) ;  /* 0x0000000c00880947 */ /* 0x000fec0003800000 */
[----:B--23--:R-:W-:Y:S01]  /*3090*/  IMAD.MOV R14, RZ, RZ, -R0 ;  /* 0x000000ffff0e7224 */ /* 0x00cfe200078e0a00 */
[----:B------:R-:W-:-:S04]  /*30a0*/  PLOP3.LUT P0, PT, PT, PT, PT, 0x80, 0x8 ;  /* 0x000000000008781c */ /* 0x000fc80003f0f070 */
[----:B------:R-:W-:-:S13]  /*30b0*/  ISETP.GT.AND P1, PT, R14, 0xc, PT ;  /* 0x0000000c0e00780c */ /* 0x000fda0003f24270 */
[----:B------:R-:W-:Y:S05]  /*30c0*/  @!P1 BRA `(.L_x_128) ;  /* 0x0000000800449947 */ /* 0x000fea0003800000 */
[----:B------:R-:W-:Y:S01]  /*30d0*/  PLOP3.LUT P0, PT, PT, PT, PT, 0x8, 0x80 ;  /* 0x000000000080781c */ /* 0x000fe20003f0e170 */
[----:B------:R-:W0:Y:S01]  /*30e0*/  LDCU UR7, c[0x0][0x390] ;  /* 0x00007200ff0777ac */ /* 0x000e220008000800 */
[----:B------:R-:W-:Y:S01]  /*30f0*/  ISETP.GE.AND P2, PT, R3, UR6, PT ;  /* 0x0000000603007c0c */ /* 0x000fe2000bf46270 */
[----:B------:R-:W1:-:S12]  /*3100*/  LDCU UR10, c[0x0][0x394] ;  /* 0x00007280ff0a77ac */ /* 0x000e580008000800 */
.L_x_129:
[----:B0-----:R-:W-:-:S13]  /*3110*/  ISETP.GE.OR P1, PT, R22, UR7, P2 ;  /* 0x0000000716007c0c */ /* 0x001fda0009726670 */
[----:B------:R-:W0:Y:S02]  /*3120*/  @!P1 LDC.64 R14, c[0x0][0x3c8] ;  /* 0x0000f200ff0e9b82 */ /* 0x000e240000000a00 */
[----:B0-----:R-:W-:-:S05]  /*3130*/  @!P1 IMAD.WIDE.U32 R14, R24, 0x8, R14 ;  /* 0x00000008180e9825 */ /* 0x001fca00078e000e */
[----:B------:R0:W2:Y:S01]  /*3140*/  @!P1 LDG.E.64 R16, desc[UR8][R14.64] ;  /* 0x000000080e109981 */ /* 0x0000a2000c1e1b00 */
[----:B------:R-:W-:Y:S02]  /*3150*/  ISETP.GE.OR P3, PT, R26, UR7, P2 ;  /* 0x000000071a007c0c */ /* 0x000fe40009766670 */
[----:B------:R-:W-:-:S11]  /*3160*/  @!P1 IADD3 R25, PT, PT, R6, R28, RZ ;  /* 0x0000001c06199210 */ /* 0x000fd60007ffe0ff */
        /* <DEDUP_REMOVED lines=9> */
[----:B------:R-:W-:Y:S01]  /*3200*/  @!P1 IMAD.IADD R25, R8, 0x1, R28 ;  /* 0x0000000108199824 */ /* 0x000fe200078e021c */
        /* <DEDUP_REMOVED lines=14> */
[----:B------:R-:W-:Y:S01]  /*32f0*/  @!P3 IADD3 R27, PT, PT, R7, R28, RZ ;  /* 0x0000001c071bb210 */ /* 0x000fe20007ffe0ff */
[C---:B------:R-:W-:Y:S02]  /*3300*/  IMAD R26, R13.reuse, 0x4, R26 ;  /* 0x000000040d1a7824 */ /* 0x040fe400078e021a */
[C---:B------:R-:W-:Y:S02]  /*3310*/  IMAD R28, R13.reuse, 0x20, R28 ;  /* 0x000000200d1c7824 */ /* 0x040fe400078e021c */
[----:B------:R-:W-:-:S03]  /*3320*/  IMAD R23, R13, 0x4, R23 ;  /* 0x000000040d177824 */ /* 0x000fc600078e0217 */
[----:B------:R-:W-:Y:S01]  /*3330*/  @!P4 IADD3 R25, PT, PT, R6, R28, RZ ;  /* 0x0000001c0619c210 */ /* 0x000fe20007ffe0ff */
        /* <DEDUP_REMOVED lines=14> */
[----:B------:R-:W-:Y:S01]  /*3420*/  @!P4 IMAD.IADD R25, R8, 0x1, R28 ;  /* 0x000000010819c824 */ /* 0x000fe200078e021c */
[C---:B------:R-:W-:Y:S01]  /*3430*/  LEA R22, R13.reuse, R22, 0x2 ;  /* 0x000000160d167211 */ /* 0x040fe200078e10ff */
[C---:B------:R-:W-:Y:S02]  /*3440*/  IMAD R20, R13.reuse, 0x4, R20 ;  /* 0x000000040d147824 */ /* 0x040fe400078e0214 */
        /* <DEDUP_REMOVED lines=13> */
[C---:B------:R-:W-:Y:S01]  /*3520*/  LEA R28, R13.reuse, R28, 0x5 ;  /* 0x0000001c0d1c7211 */ /* 0x040fe200078e28ff */
[C---:B------:R-:W-:Y:S02]  /*3530*/  IMAD R23, R13.reuse, 0x4, R23 ;  /* 0x000000040d177824 */ /* 0x040fe400078e0217 */
        /* <DEDUP_REMOVED lines=13> */
[----:B------:R-:W-:Y:S01]  /*3610*/  @!P3 IADD3 R27, PT, PT, R9, R28, RZ ;  /* 0x0000001c091bb210 */ /* 0x000fe20007ffe0ff */
[C---:B------:R-:W-:Y:S01]  /*3620*/  IMAD R18, R13.reuse, 0x4, R18 ;  /* 0x000000040d127824 */ /* 0x040fe200078e0212 */
[----:B------:R-:W-:Y:S01]  /*3630*/  LEA R20, R13, R20, 0x2 ;  /* 0x000000140d147211 */ /* 0x000fe200078e10ff */
[----:B------:R-:W-:Y:S02]  /*3640*/  @!P4 IMAD.IADD R25, R8, 0x1, R28 ;  /* 0x000000010819c824 */ /* 0x000fe400078e021c */
        /* <DEDUP_REMOVED lines=9> */
[----:B------:R-:W-:Y:S01]  /*36e0*/  @!P3 IMAD.IADD R27, R7, 0x1, R28 ;  /* 0x00000001071bb824 */ /* 0x000fe200078e021c */
[C---:B------:R-:W-:Y:S01]  /*36f0*/  LEA R26, R13.reuse, R26, 0x2 ;  /* 0x0000001a0d1a7211 */ /* 0x040fe200078e10ff */
        /* <DEDUP_REMOVED lines=9> */
[C---:B------:R-:W-:Y:S01]  /*3790*/  IMAD R28, R13.reuse, 0x20, R28 ;  /* 0x000000200d1c7824 */ /* 0x040fe200078e021c */
[----:B------:R-:W-:-:S03]  /*37a0*/  LEA R23, R13, R23, 0x2 ;  /* 0x000000170d177211 */ /* 0x000fc600078e10ff */
[----:B------:R-:W-:-:S05]  /*37b0*/  @!P4 IMAD.IADD R25, R6, 0x1, R28 ;  /* 0x000000010619c824 */ /* 0x000fca00078e021c */
[----:B---3--:R0:W-:Y:S01]  /*37c0*/  @!P4 STS.64 [R25], R14 ;  /* 0x0000000e1900c388 */ /* 0x0081e20000000a00 */
[----:B------:R-:W-:-:S13]  /*37d0*/  ISETP.GE.OR P4, PT, R23, UR7, P1 ;  /* 0x0000000717007c0c */ /* 0x000fda0008f86670 */
[----:B0-----:R-:W0:Y:S01]  /*37e0*/  @!P4 LDC.64 R14, c[0x0][0x3c8] ;  /* 0x0000f200ff0ecb82 */ /* 0x001e220000000a00 */
[----:B------:R-:W-:-:S05]  /*37f0*/  @!P3 IMAD.IADD R27, R9, 0x1, R28 ;  /* 0x00000001091bb824 */ /* 0x000fca00078e021c */
[----:B--2---:R1:W-:Y:S02]  /*3800*/  @!P3 STS.64 [R27], R16 ;  /* 0x000000101b00b388 */ /* 0x0043e40000000a00 */
[----:B-1----:R-:W-:-:S04]  /*3810*/  IMAD R16, R13, 0x4, R19 ;  /* 0x000000040d107824 */ /* 0x002fc800078e0213 */
[----:B0-----:R-:W-:-:S06]  /*3820*/  @!P4 IMAD.WIDE.U32 R14, R16, 0x8, R14 ;  /* 0x00000008100ec825 */ /* 0x001fcc00078e000e */
[----:B------:R-:W2:Y:S01]  /*3830*/  @!P4 LDG.E.64 R14, desc[UR8][R14.64] ;  /* 0x000000080e0ec981 */ /* 0x000ea2000c1e1b00 */
[----:B------:R-:W-:-:S05]  /*3840*/  IMAD R18, R13, 0x4, R18 ;  /* 0x000000040d127824 */ /* 0x000fca00078e0212 */
[----:B------:R-:W-:Y:S02]  /*3850*/  ISETP.GE.OR P1, PT, R18, UR7, P1 ;  /* 0x0000000712007c0c */ /* 0x000fe40008f26670 */
[----:B------:R-:W-:Y:S01]  /*3860*/  @!P4 IADD3 R19, PT, PT, R8, R28, RZ ;  /* 0x0000001c0813c210 */ /* 0x000fe20007ffe0ff */
[----:B------:R-:W-:-:S04]  /*3870*/  IMAD R20, R13, 0x4, R20 ;  /* 0x000000040d147824 */ /* 0x000fc800078e0214 */
[----:B--2---:R0:W-:Y:S06]  /*3880*/  @!P4 STS.64 [R19], R14 ;  /* 0x0000000e1300c388 */ /* 0x0041ec0000000a00 */
[----:B0-----:R-:W0:Y:S02]  /*3890*/  @!P1 LDC.64 R14, c[0x0][0x3c8] ;  /* 0x0000f200ff0e9b82 */ /* 0x001e240000000a00 */
[----:B0-----:R-:W-:-:S06]  /*38a0*/  @!P1 IMAD.WIDE.U32 R14, R20, 0x8, R14 ;  /* 0x00000008140e9825 */ /* 0x001fcc00078e000e */
[----:B------:R-:W2:Y:S01]  /*38b0*/  @!P1 LDG.E.64 R14, desc[UR8][R14.64] ;  /* 0x000000080e0e9981 */ /* 0x000ea2000c1e1b00 */
[----:B------:R-:W-:Y:S02]  /*38c0*/  @!P1 IMAD.IADD R17, R7, 0x1, R28 ;  /* 0x0000000107119824 */ /* 0x000fe400078e021c */
[----:B------:R-:W-:Y:S02]  /*38d0*/  VIADD R0, R0, 0x10 ;  /* 0x0000001000007836 */ /* 0x000fe40000000000 */
[----:B------:R-:W-:-:S05]  /*38e0*/  IMAD R2, R13, 0x4, R2 ;  /* 0x000000040d027824 */ /* 0x000fca00078e0202 */
[C---:B------:R-:W-:Y:S01]  /*38f0*/  LEA R2, R13.reuse, R2, 0x2 ;  /* 0x000000020d027211 */ /* 0x040fe200078e10ff */
[----:B------:R-:W-:-:S04]  /*3900*/  IMAD R26, R13, 0x4, R26 ;  /* 0x000000040d1a7824 */ /* 0x000fc800078e021a */
[C---:B------:R-:W-:Y:S01]  /*3910*/  IMAD R2, R13.reuse, 0x4, R2 ;  /* 0x000000040d027824 */ /* 0x040fe200078e0202 */
[C---:B------:R-:W-:Y:S01]  /*3920*/  LEA R22, R13.reuse, R22, 0x2 ;  /* 0x000000160d167211 */ /* 0x040fe200078e10ff */
[C---:B------:R-:W-:Y:S01]  /*3930*/  IMAD R23, R13.reuse, 0x4, R23 ;  /* 0x000000040d177824 */ /* 0x040fe200078e0217 */
[C---:B------:R-:W-:Y:S01]  /*3940*/  LEA R28, R13.reuse, R28, 0x5 ;  /* 0x0000001c0d1c7211 */ /* 0x040fe200078e28ff */
[C---:B------:R-:W-:Y:S01]  /*3950*/  IMAD R2, R13.reuse, 0x4, R2 ;  /* 0x000000040d027824 */ /* 0x040fe200078e0202 */
[C---:B------:R-:W-:Y:S01]  /*3960*/  LEA R20, R13.reuse, R20, 0x2 ;  /* 0x000000140d147211 */ /* 0x040fe200078e10ff */
[C---:B------:R-:W-:Y:S02]  /*3970*/  IMAD R18, R13.reuse, 0x4, R18 ;  /* 0x000000040d127824 */ /* 0x040fe400078e0212 */
[C---:B------:R-:W-:Y:S02]  /*3980*/  IMAD R24, R13.reuse, 0x4, R24 ;  /* 0x000000040d187824 */ /* 0x040fe400078e0218 */
[----:B------:R-:W-:-:S02]  /*3990*/  IMAD R21, R13, 0x4, R21 ;  /* 0x000000040d157824 */ /* 0x000fc400078e0215 */
[----:B------:R-:W-:Y:S01]  /*39a0*/  IMAD R19, R13, 0x4, R16 ;  /* 0x000000040d137824 */ /* 0x000fe200078e0210 */
[----:B--2---:R2:W-:Y:S01]  /*39b0*/  @!P1 STS.64 [R17], R14 ;  /* 0x0000000e11009388 */ /* 0x0045e20000000a00 */
[----:B------:R-:W-:-:S13]  /*39c0*/  ISETP.GE.AND P1, PT, R0, -0xc, PT ;  /* 0xfffffff40000780c */ /* 0x000fda0003f26270 */
[----:B--2---:R-:W-:Y:S05]  /*39d0*/  @!P1 BRA `(.L_x_129) ;  /* 0xfffffff400cc9947 */ /* 0x004fea000383ffff */
.L_x_128:
        /* <DEDUP_REMOVED lines=10> */
[----:B------:R-:W-:Y:S02]  /*3a80*/  @!P1 IMAD.IADD R25, R6, 0x1, R28 ;  /* 0x0000000106199824 */ /* 0x000fe400078e021c */
        /* <DEDUP_REMOVED lines=11> */
[----:B------:R-:W-:Y:S01]  /*3b40*/  @!P1 IADD3 R25, PT, PT, R8, R28, RZ ;  /* 0x0000001c08199210 */ /* 0x000fe20007ffe0ff */
[----:B0-----:R-:W-:-:S04]  /*3b50*/  @!P2 IMAD.WIDE.U32 R14, R20, 0x8, R14 ;  /* 0x00000008140ea825 */ /* 0x001fc800078e000e */
[----:B--2---:R0:W-:Y:S04]  /*3b60*/  @!P1 STS.64 [R25], R16 ;  /* 0x0000001019009388 */ /* 0x0041e80000000a00 */
[----:B0-----:R0:W2:Y:S01]  /*3b70*/  @!P2 LDG.E.64 R16, desc[UR8][R14.64] ;  /* 0x000000080e10a981 */ /* 0x0010a2000c1e1b00 */
[----:B------:R-:W-:-:S05]  /*3b80*/  IMAD R22, R13, 0x4, R22 ;  /* 0x000000040d167824 */ /* 0x000fca00078e0216 */
[----:B------:R-:W-:Y:S01]  /*3b90*/  ISETP.GE.OR P1, PT, R22, UR7, P0 ;  /* 0x0000000716007c0c */ /* 0x000fe20008726670 */
[----:B------:R-:W-:Y:S01]  /*3ba0*/  @!P2 IMAD.IADD R27, R7, 0x1, R28 ;  /* 0x00000001071ba824 */ /* 0x000fe200078e021c */
[----:B------:R-:W-:-:S11]  /*3bb0*/  LEA R26, R13, R26, 0x2 ;  /* 0x0000001a0d1a7211 */ /* 0x000fd600078e10ff */
        /* <DEDUP_REMOVED lines=10> */
[C---:B------:R-:W-:Y:S01]  /*3c60*/  IMAD R28, R13.reuse, 0x20, R28 ;  /* 0x000000200d1c7824 */ /* 0x040fe200078e021c */
[C---:B------:R-:W-:Y:S01]  /*3c70*/  LEA R23, R13.reuse, R23, 0x2 ;  /* 0x000000170d177211 */ /* 0x040fe200078e10ff */
[----:B------:R-:W-:Y:S02]  /*3c80*/  IMAD R27, R13, 0x4, R18 ;  /* 0x000000040d1b7824 */ /* 0x000fe400078e0212 */
[--C-:B------:R-:W-:Y:S02]  /*3c90*/  @!P1 IMAD.IADD R29, R6, 0x1, R28.reuse ;  /* 0x00000001061d9824 */ /* 0x100fe400078e021c */
[----:B------:R-:W-:Y:S02]  /*3ca0*/  @!P2 IMAD.IADD R25, R9, 0x1, R28 ;  /* 0x000000010919a824 */ /* 0x000fe400078e021c */
[----:B------:R-:W-:Y:S01]  /*3cb0*/  IMAD R20, R13, 0x4, R20 ;  /* 0x000000040d147824 */ /* 0x000fe200078e0214 */
[----:B--2---:R0:W-:Y:S01]  /*3cc0*/  @!P1 STS.64 [R29], R16 ;  /* 0x000000101d009388 */ /* 0x0041e20000000a00 */
[----:B------:R-:W-:-:S02]  /*3cd0*/  ISETP.GE.OR P1, PT, R23, UR7, P0 ;  /* 0x0000000717007c0c */ /* 0x000fc40008726670 */
[----:B------:R-:W-:-:S11]  /*3ce0*/  ISETP.GE.OR P0, PT, R27, UR7, P0 ;  /* 0x000000071b007c0c */ /* 0x000fd60008706670 */
[----:B0-----:R-:W0:Y:S01]  /*3cf0*/  @!P1 LDC.64 R16, c[0x0][0x3c8] ;  /* 0x0000f200ff109b82 */ /* 0x001e220000000a00 */
[----:B---3--:R1:W-:Y:S02]  /*3d00*/  @!P2 STS.64 [R25], R14 ;  /* 0x0000000e1900a388 */ /* 0x0083e40000000a00 */
[----:B-1----:R-:W-:-:S05]  /*3d10*/  IMAD R25, R13, 0x4, R19 ;  /* 0x000000040d197824 */ /* 0x002fca00078e0213 */
[----:B------:R-:W1:Y:S01]  /*3d20*/  @!P0 LDC.64 R18, c[0x0][0x3c8] ;  /* 0x0000f200ff128b82 */ /* 0x000e620000000a00 */
[----:B0-----:R-:W-:-:S06]  /*3d30*/  @!P1 IMAD.WIDE.U32 R16, R25, 0x8, R16 ;  /* 0x0000000819109825 */ /* 0x001fcc00078e0010 */
[----:B------:R-:W2:Y:S01]  /*3d40*/  @!P1 LDG.E.64 R16, desc[UR8][R16.64] ;  /* 0x0000000810109981 */ /* 0x000ea2000c1e1b00 */
[----:B-1----:R-:W-:-:S06]  /*3d50*/  @!P0 IMAD.WIDE.U32 R14, R20, 0x8, R18 ;  /* 0x00000008140e8825 */ /* 0x002fcc00078e0012 */
[----:B------:R-:W3:Y:S01]  /*3d60*/  @!P0 LDG.E.64 R14, desc[UR8][R14.64] ;  /* 0x000000080e0e8981 */ /* 0x000ee2000c1e1b00 */
[----:B------:R-:W-:Y:S01]  /*3d70*/  @!P1 IADD3 R29, PT, PT, R8, R28, RZ ;  /* 0x0000001c081d9210 */ /* 0x000fe20007ffe0ff */
[----:B------:R-:W-:Y:S01]  /*3d80*/  @!P0 IMAD.IADD R19, R7, 0x1, R28 ;  /* 0x0000000107138824 */ /* 0x000fe200078e021c */
[----:B------:R-:W-:Y:S01]  /*3d90*/  IADD3 R0, PT, PT, R0, 0x4, RZ ;  /* 0x0000000400007810 */ /* 0x000fe20007ffe0ff */
[C---:B------:R-:W-:Y:S01]  /*3da0*/  IMAD R2, R13.reuse, 0x4, R2 ;  /* 0x000000040d027824 */ /* 0x040fe200078e0202 */
[C---:B------:R-:W-:Y:S01]  /*3db0*/  LEA R26, R13.reuse, R26, 0x2 ;  /* 0x0000001a0d1a7211 */ /* 0x040fe200078e10ff */
[C---:B------:R-:W-:Y:S01]  /*3dc0*/  IMAD R22, R13.reuse, 0x4, R22 ;  /* 0x000000040d167824 */ /* 0x040fe200078e0216 */
[C---:B------:R-:W-:Y:S01]  /*3dd0*/  LEA R24, R13.reuse, R24, 0x2 ;  /* 0x000000180d187211 */ /* 0x040fe200078e10ff */
[----:B------:R-:W-:Y:S02]  /*3de0*/  IMAD R2, R13, 0x4, R2 ;  /* 0x000000040d027824 */ /* 0x000fe400078e0202 */
[----:B------:R-:W-:-:S02]  /*3df0*/  VIADD R0, R0, 0x4 ;  /* 0x0000000400007836 */ /* 0x000fc40000000000 */
[C---:B------:R-:W-:Y:S02]  /*3e00*/  IMAD R23, R13.reuse, 0x4, R23 ;  /* 0x000000040d177824 */ /* 0x040fe400078e0217 */
[C---:B------:R-:W-:Y:S02]  /*3e10*/  IMAD R18, R13.reuse, 0x4, R27 ;  /* 0x000000040d127824 */ /* 0x040fe400078e021b */
[C---:B------:R-:W-:Y:S02]  /*3e20*/  IMAD R28, R13.reuse, 0x20, R28 ;  /* 0x000000200d1c7824 */ /* 0x040fe400078e021c */
[C---:B------:R-:W-:Y:S02]  /*3e30*/  IMAD R21, R13.reuse, 0x4, R21 ;  /* 0x000000040d157824 */ /* 0x040fe400078e0215 */
[C---:B------:R-:W-:Y:S01]  /*3e40*/  IMAD R20, R13.reuse, 0x4, R20 ;  /* 0x000000040d147824 */ /* 0x040fe200078e0214 */
[----:B--2---:R-:W-:Y:S04]  /*3e50*/  @!P1 STS.64 [R29], R16 ;  /* 0x000000101d009388 */ /* 0x004fe80000000a00 */
[----:B---3--:R0:W-:Y:S01]  /*3e60*/  @!P0 STS.64 [R19], R14 ;  /* 0x0000000e13008388 */ /* 0x0081e20000000a00 */
[----:B------:R-:W-:Y:S01]  /*3e70*/  PLOP3.LUT P0, PT, PT, PT, PT, 0x8, 0x80 ;  /* 0x000000000080781c */ /* 0x000fe20003f0e170 */
[----:B0-----:R-:W-:-:S12]  /*3e80*/  IMAD R19, R13, 0x4, R25 ;  /* 0x000000040d137824 */ /* 0x001fd800078e0219 */
.L_x_130:
[----:B------:R-:W-:-:S13]  /*3e90*/  ISETP.NE.OR P0, PT, R0, RZ, P0 ;  /* 0x000000ff0000720c */ /* 0x000fda0000705670 */
[----:B------:R-:W-:Y:S05]  /*3ea0*/  @!P0 BRA `(.L_x_126) ;  /* 0x00000000009c8947 */ /* 0x000fea0003800000 */
.L_x_127:
[----:B------:R-:W-:Y:S01]  /*3eb0*/  ISETP.GE.AND P2, PT, R3, UR6, PT ;  /* 0x0000000603007c0c */ /* 0x000fe2000bf46270 */
[----:B------:R-:W0:-:S12]  /*3ec0*/  LDCU UR7, c[0x0][0x390] ;  /* 0x00007200ff0777ac */ /* 0x000e180008000800 */
.L_x_131:
[----:B0-----:R-:W-:-:S13]  /*3ed0*/  ISETP.GE.OR P0, PT, R22, UR7, P2 ;  /* 0x0000000716007c0c */ /* 0x001fda0009706670 */
[----:B-123--:R-:W0:Y:S02]  /*3ee0*/  @!P0 LDC.64 R14, c[0x0][0x3c8] ;  /* 0x0000f200ff0e8b82 */ /* 0x00ee240000000a00 */
[----:B0-----:R-:W-:-:S05]  /*3ef0*/  @!P0 IMAD.WIDE.U32 R16, R24, 0x8, R14 ;  /* 0x0000000818108825 */ /* 0x001fca00078e000e */
[----:B------:R-:W2:Y:S01]  /*3f00*/  @!P0 LDG.E.64 R14, desc[UR8][R16.64] ;  /* 0x00000008100e8981 */ /* 0x000ea2000c1e1b00 */
[----:B------:R-:W-:Y:S02]  /*3f10*/  ISETP.GE.OR P1, PT, R26, UR7, P2 ;  /* 0x000000071a007c0c */ /* 0x000fe40009726670 */
[----:B------:R-:W-:-:S05]  /*3f20*/  @!P0 IADD3 R25, PT, PT, R6, R28, RZ ;  /* 0x0000001c06198210 */ /* 0x000fca0007ffe0ff */
[----:B--2---:R0:W-:Y:S06]  /*3f30*/  @!P0 STS.64 [R25], R14 ;  /* 0x0000000e19008388 */ /* 0x0041ec0000000a00 */
        /* <DEDUP_REMOVED lines=30> */
.L_x_126:
[----:B------:R-:W-:-:S13]  /*4120*/  ISETP.NE.AND P0, PT, R5, RZ, PT ;  /* 0x000000ff0500720c */ /* 0x000fda0003f05270 */
[----:B------:R-:W-:Y:S05]  /*4130*/  @!P0 BRA `(.L_x_132) ;  /* 0x0000000000d08947 */ /* 0x000fea0003800000 */
[----:B-123--:R-:W0:Y:S01]  /*4140*/  S2R R15, SR_TID.X ;  /* 0x00000000000f7919 */ /* 0x00ee220000002100 */
        /* <DEDUP_REMOVED lines=17> */
.L_x_134:
[----:B------:R-:W-:Y:S05]  /*4260*/  BSYNC.RECONVERGENT B0 ;  /* 0x0000000000007941 */ /* 0x000fea0003800200 */
.L_x_133:
[----:B------:R-:W-:Y:S05]  /*4270*/  @!P2 BRA `(.L_x_132) ;  /* 0x000000000080a947 */ /* 0x000fea0003800000 */
[----:B------:R-:W-:Y:S01]  /*4280*/  IADD3 R2, PT, PT, R2, R13, RZ ;  /* 0x0000000d02027210 */ /* 0x000fe20007ffe0ff */
[----:B------:R-:W-:Y:S01]  /*4290*/  BSSY.RECONVERGENT B0, `(.L_x_135) ;  /* 0x000000e000007945 */ /* 0x000fe20003800200 */
[----:B------:R-:W-:Y:S02]  /*42a0*/  ISETP.NE.AND P2, PT, R5, 0x2, PT ;  /* 0x000000020500780c */ /* 0x000fe40003f45270 */
        /* <DEDUP_REMOVED lines=12> */
.L_x_136:
[----:B------:R-:W-:Y:S05]  /*4370*/  BSYNC.RECONVERGENT B0 ;  /* 0x0000000000007941 */ /* 0x000fea0003800200 */
.L_x_135:
        /* <DEDUP_REMOVED lines=15> */
.L_x_137:
[----:B------:R-:W-:Y:S05]  /*4470*/  BSYNC.RECONVERGENT B0 ;  /* 0x0000000000007941 */ /* 0x000fea0003800200 */
.L_x_132:
[----:B------:R-:W-:Y:S05]  /*4480*/  BRA.U !UP0, `(.L_x_138) ;  /* 0xffffffe908a47547 */ /* 0x000fea000b83ffff */
.L_x_121:
[----:B------:R-:W5:Y:S01]  /*4490*/  LDCU.64 UR6, c[0x0][0x3c0] ;  /* 0x00007800ff0677ac */ /* 0x000f620008000a00 */
[----:B------:R-:W-:Y:S01]  /*44a0*/  BAR.SYNC.DEFER_BLOCKING 0x0 ;  /* 0x0000000000007b1d */ /* 0x000fe20000010000 */
[----:B-----5:R-:W-:-:S04]  /*44b0*/  ISETP.GE.AND P0, PT, R11, UR7, PT ;  /* 0x000000070b007c0c */ /* 0x020fc8000bf06270 */
[----:B------:R-:W-:-:S13]  /*44c0*/  ISETP.GE.OR P0, PT, R12, UR6, P0 ;  /* 0x000000060c007c0c */ /* 0x000fda0008706670 */
[----:B------:R-:W-:Y:S05]  /*44d0*/  @P0 EXIT ;  /* 0x000000000000094d */ /* 0x000fea0003800000 */
[----:B0-----:R-:W0:Y:S01]  /*44e0*/  LDC.64 R6, c[0x0][0x390] ;  /* 0x0000e400ff067b82 */ /* 0x001e220000000a00 */
[----:B------:R-:W5:Y:S01]  /*44f0*/  S2R R0, SR_TID.Y ;  /* 0x0000000000007919 */ /* 0x000f620000002200 */
[----:B------:R-:W-:Y:S01]  /*4500*/  IMAD R11, R11, UR6, R12 ;  /* 0x000000060b0b7c24 */ /* 0x000fe2000f8e020c */
[----:B----4-:R-:W4:Y:S01]  /*4510*/  S2R R8, SR_TID.X ;  /* 0x0000000000087919 */ /* 0x010f220000002100 */
[----:B0-----:R-:W-:Y:S02]  /*4520*/  LEA.HI R6, R6, R6, RZ, 0x1 ;  /* 0x0000000606067211 */ /* 0x001fe400078f08ff */
[----:B------:R-:W-:Y:S02]  /*4530*/  LEA.HI R7, R7, R7, RZ, 0x1 ;  /* 0x0000000707077211 */ /* 0x000fe400078f08ff */
[----:B--2---:R-:W-:Y:S02]  /*4540*/  SHF.R.S32.HI R3, RZ, 0x1, R6 ;  /* 0x00000001ff037819 */ /* 0x004fe40000011406 */
[----:B------:R-:W-:-:S02]  /*4550*/  SHF.R.S32.HI R7, RZ, 0x1, R7 ;  /* 0x00000001ff077819 */ /* 0x000fc40000011407 */
[----:B------:R-:W-:Y:S02]  /*4560*/  IADD3 R5, PT, PT, -R3, UR6, RZ ;  /* 0x0000000603057c10 */ /* 0x000fe4000fffe1ff */
[----:B------:R-:W-:Y:S01]  /*4570*/  LOP3.LUT R6, R6, 0xfffffffe, RZ, 0xc0, !PT ;  /* 0xfffffffe06067812 */ /* 0x000fe200078ec0ff */
[----:B-----5:R-:W-:Y:S01]  /*4580*/  IMAD.IADD R0, R7, 0x1, R0 ;  /* 0x0000000107007824 */ /* 0x020fe200078e0200 */
[----:B------:R-:W-:-:S03]  /*4590*/  ISETP.GE.AND P0, PT, R12, R5, PT ;  /* 0x000000050c00720c */ /* 0x000fc60003f06270 */
[----:B------:R-:W-:Y:S01]  /*45a0*/  IMAD.IADD R9, R6, 0x1, R13 ;  /* 0x0000000106097824 */ /* 0x000fe200078e020d */
[----:B------:R-:W-:Y:S01]  /*45b0*/  ISETP.GE.AND P0, PT, R12, R3, !P0 ;  /* 0x000000030c00720c */ /* 0x000fe20004706270 */
[----:B------:R-:W0:Y:S02]  /*45c0*/  LDC.64 R6, c[0x0][0x3d8] ;  /* 0x0000f600ff067b82 */ /* 0x000e240000000a00 */
[----:B------:R-:W-:-:S10]  /*45d0*/  IMAD R9, R9, R0, RZ ;  /* 0x0000000009097224 */ /* 0x000fd400078e02ff */
[----:B------:R-:W2:Y:S01]  /*45e0*/  @!P0 S2R R5, SR_CgaCtaId ;  /* 0x0000000000058919 */ /* 0x000ea20000008800 */
[----:B------:R-:W-:Y:S02]  /*45f0*/  @!P0 MOV R2, 0x400 ;  /* 0x0000040000028802 */ /* 0x000fe40000000f00 */
[----:B----4-:R-:W-:Y:S01]  /*4600*/  @!P0 IADD3 R0, PT, PT, R9, R3, R8 ;  /* 0x0000000309008210 */ /* 0x010fe20007ffe008 */
[----:B0-----:R-:W-:Y:S01]  /*4610*/  IMAD.WIDE.U32 R6, R11, 0x8, R6 ;  /* 0x000000080b067825 */ /* 0x001fe200078e0006 */
[----:B--2---:R-:W-:-:S04]  /*4620*/  @!P0 LEA R5, R5, R2, 0x18 ;  /* 0x0000000205058211 */ /* 0x004fc800078ec0ff */
[----:B------:R-:W-:-:S05]  /*4630*/  @!P0 LEA R0, R0, R5, 0x3 ;  /* 0x0000000500008211 */ /* 0x000fca00078e18ff */
[----:B------:R-:W0:Y:S04]  /*4640*/  @!P0 LDS.64 R4, [R0] ;  /* 0x0000000000048984 */ /* 0x000e280000000a00 */
[----:B0-----:R0:W-:Y:S01]  /*4650*/  @!P0 STG.E.64 desc[UR8][R6.64], R4 ;  /* 0x0000000406008986 */ /* 0x0011e2000c101b08 */
[----:B------:R-:W-:Y:S05]  /*4660*/  @!P0 EXIT ;  /* 0x000000000000894d */ /* 0x000fea0003800000 */
[----:B------:R-:W2:Y:S01]  /*4670*/  LDCU UR4, c[0x0][0x390] ;  /* 0x00007200ff0477ac */ /* 0x000ea20008000800 */
[----:B-1----:R-:W-:Y:S01]  /*4680*/  CS2R R24, SRZ ;  /* 0x0000000000187805 */ /* 0x002fe2000001ff00 */
[----:B--2---:R-:W-:-:S09]  /*4690*/  UISETP.GE.AND UP0, UPT, UR4, -0x1, UPT ;  /* 0xffffffff0400788c */ /* 0x004fd2000bf06270 */
[----:B------:R-:W-:Y:S05]  /*46a0*/  BRA.U !UP0, `(.L_x_139) ;  /* 0x0000000508b07547 */ /* 0x000fea000b800000 */
[-C--:B------:R-:W-:Y:S01]  /*46b0*/  IABS R2, R3.reuse ;  /* 0x0000000300027213 */ /* 0x080fe20000000000 */
[----:B------:R-:W-:Y:S01]  /*46c0*/  IMAD.MOV R0, RZ, RZ, -R3 ;  /* 0x000000ffff007224 */ /* 0x000fe200078e0a03 */
[----:B---3--:R-:W-:Y:S02]  /*46d0*/  IADD3 R17, PT, PT, R9, R3, R8 ;  /* 0x0000000309117210 */ /* 0x008fe40007ffe008 */
[----:B------:R-:W-:Y:S01]  /*46e0*/  CS2R R24, SRZ ;  /* 0x0000000000187805 */ /* 0x000fe2000001ff00 */
[----:B------:R-:W-:-:S04]  /*46f0*/  IMAD.IADD R2, R3, 0x1, R2 ;  /* 0x0000000103027824 */ /* 0x000fc800078e0202 */
[C---:B0-----:R-:W-:Y:S01]  /*4700*/  VIADD R4, R2.reuse, 0x1 ;  /* 0x0000000102047836 */ /* 0x041fe20000000000 */
[----:B------:R-:W-:-:S04]  /*4710*/  ISETP.GE.U32.AND P0, PT, R2, 0x7, PT ;  /* 0x000000070200780c */ /* 0x000fc80003f06070 */
[----:B------:R-:W-:-:S04]  /*4720*/  LOP3.LUT R5, R4, 0x7, RZ, 0xc0, !PT ;  /* 0x0000000704057812 */ /* 0x000fc800078ec0ff */
[----:B------:R-:W-:-:S05]  /*4730*/  ISETP.NE.AND P1, PT, R5, RZ, PT ;  /* 0x000000ff0500720c */ /* 0x000fca0003f25270 */
[----:B------:R-:W-:Y:S08]  /*4740*/  @!P0 BRA `(.L_x_140) ;  /* 0x0000000000988947 */ /* 0x000ff00003800000 */
[----:B------:R-:W0:Y:S01]  /*4750*/  S2UR UR5, SR_CgaCtaId ;  /* 0x00000000000579c3 */ /* 0x000e220000008800 */
[----:B------:R-:W-:Y:S01]  /*4760*/  UMOV UR4, 0x400 ;  /* 0x0000040000047882 */ /* 0x000fe20000000000 */
[----:B------:R-:W-:Y:S01]  /*4770*/  IADD3 R16, PT, PT, R9, R8, RZ ;  /* 0x0000000809107210 */ /* 0x000fe20007ffe0ff */
[----:B------:R-:W-:Y:S01]  /*4780*/  UIADD3 UR7, UPT, UPT, UR4, 0x1d50, URZ ;  /* 0x00001d5004077890 */ /* 0x000fe2000fffe0ff */
[----:B------:R-:W-:Y:S02]  /*4790*/  LOP3.LUT R20, R4, 0xfffffff8, RZ, 0xc0, !PT ;  /* 0xfffffff804147812 */ /* 0x000fe400078ec0ff */
[----:B------:R-:W-:-:S03]  /*47a0*/  CS2R R24, SRZ ;  /* 0x0000000000187805 */ /* 0x000fc6000001ff00 */
[----:B------:R-:W-:Y:S01]  /*47b0*/  IMAD.MOV R20, RZ, RZ, -R20 ;  /* 0x000000ffff147224 */ /* 0x000fe200078e0a14 */
[----:B0-----:R-:W-:Y:S02]  /*47c0*/  ULEA UR6, UR5, UR4, 0x18 ;  /* 0x0000000405067291 */ /* 0x001fe4000f8ec0ff */
[----:B------:R-:W-:-:S04]  /*47d0*/  ULEA UR7, UR5, UR7, 0x18 ;  /* 0x0000000705077291 */ /* 0x000fc8000f8ec0ff */
[----:B------:R-:W-:Y:S01]  /*47e0*/  LEA R16, R16, UR6, 0x3 ;  /* 0x0000000610107c11 */ /* 0x000fe2000f8e18ff */
[----:B------:R-:W-:-:S04]  /*47f0*/  UIADD3 UR4, UPT, UPT, UR7, 0x20, URZ ;  /* 0x0000002007047890 */ /* 0x000fc8000fffe0ff */
[----:B------:R-:W-:-:S08]  /*4800*/  VIADD R16, R16, 0x20 ;  /* 0x0000002010107836 */ /* 0x000fd00000000000 */
.L_x_141:
[----:B------:R-:W-:Y:S01]  /*4810*/  LDS.64 R18, [R16+-0x20] ;  /* 0xffffe00010127984 */ /* 0x000fe20000000a00 */
[----:B------:R-:W-:Y:S01]  /*4820*/  VIADD R20, R20, 0x8 ;  /* 0x0000000814147836 */ /* 0x000fe20000000000 */
[----:B------:R-:W-:Y:S02]  /*4830*/  IADD3 R0, PT, PT, R0, 0x8, RZ ;  /* 0x0000000800007810 */ /* 0x000fe40007ffe0ff */
[----:B------:R-:W0:Y:S02]  /*4840*/  LDS.128 R12, [UR4+-0x20] ;  /* 0xffffe004ff0c7984 */ /* 0x000e240008000c00 */
[----:B------:R-:W-:Y:S02]  /*4850*/  ISETP.NE.AND P0, PT, R20, RZ, PT ;  /* 0x000000ff1400720c */ /* 0x000fe40003f05270 */
[----:B------:R-:W1:Y:S04]  /*4860*/  LDS.64 R26, [R16+-0x18] ;  /* 0xffffe800101a7984 */ /* 0x000e680000000a00 */
[----:B------:R-:W-:Y:S04]  /*4870*/  LDS.64 R22, [R16+-0x10] ;  /* 0xfffff00010167984 */ /* 0x000fe80000000a00 */
[----:B------:R-:W2:Y:S01]  /*4880*/  LDS.128 R8, [UR4+-0x10] ;  /* 0xfffff004ff087984 */ /* 0x000ea20008000c00 */
[----:B0-----:R-:W-:-:S03]  /*4890*/  DFMA R12, R12, R18, R24 ;  /* 0x000000120c0c722b */ /* 0x001fc60000000018 */
[----:B------:R-:W0:Y:S04]  /*48a0*/  LDS.64 R24, [R16+-0x8] ;  /* 0xfffff80010187984 */ /* 0x000e280000000a00 */
[----:B------:R-:W-:Y:S01]  /*48b0*/  LDS.64 R18, [R16] ;  /* 0x0000000010127984 */ /* 0x000fe20000000a00 */
[----:B-1----:R-:W-:-:S03]  /*48c0*/  DFMA R26, R26, R14, R12 ;  /* 0x0000000e1a1a722b */ /* 0x002fc6000000000c */
[----:B------:R-:W1:Y:S05]  /*48d0*/  LDS.128 R12, [UR4] ;  /* 0x00000004ff0c7984 */ /* 0x000e6a0008000c00 */
[----:B--2---:R-:W-:Y:S01]  /*48e0*/  DFMA R26, R8, R22, R26 ;  /* 0x00000016081a722b */ /* 0x004fe2000000001a */
[----:B------:R-:W2:Y:S07]  /*48f0*/  LDS.64 R22, [R16+0x8] ;  /* 0x0000080010167984 */ /* 0x000eae0000000a00 */
[----:B0-----:R-:W-:Y:S01]  /*4900*/  DFMA R26, R24, R10, R26 ;  /* 0x0000000a181a722b */ /* 0x001fe2000000001a */
[----:B------:R-:W-:Y:S04]  /*4910*/  LDS.64 R24, [R16+0x10] ;  /* 0x0000100010187984 */ /* 0x000fe80000000a00 */
[----:B------:R-:W0:Y:S01]  /*4920*/  LDS.128 R8, [UR4+0x10] ;  /* 0x00001004ff087984 */ /* 0x000e220008000c00 */
[----:B------:R-:W-:-:S02]  /*4930*/  UIADD3 UR4, UPT, UPT, UR4, 0x40, URZ ;  /* 0x0000004004047890 */ /* 0x000fc4000fffe0ff */
[----:B-1----:R-:W-:Y:S01]  /*4940*/  DFMA R18, R12, R18, R26 ;  /* 0x000000120c12722b */ /* 0x002fe2000000001a */
[----:B------:R1:W3:Y:S07]  /*4950*/  LDS.64 R12, [R16+0x18] ;  /* 0x00001800100c7984 */ /* 0x0002ee0000000a00 */
[----:B--2---:R-:W-:Y:S01]  /*4960*/  DFMA R14, R22, R14, R18 ;  /* 0x0000000e160e722b */ /* 0x004fe20000000012 */
[----:B-1----:R-:W-:-:S07]  /*4970*/  VIADD R16, R16, 0x40 ;  /* 0x0000004010107836 */ /* 0x002fce0000000000 */
[----:B0-----:R-:W-:-:S08]  /*4980*/  DFMA R24, R8, R24, R14 ;  /* 0x000000180818722b */ /* 0x001fd0000000000e */
[----:B---3--:R-:W-:Y:S01]  /*4990*/  DFMA R24, R12, R10, R24 ;  /* 0x0000000a0c18722b */ /* 0x008fe20000000018 */
[----:B------:R-:W-:Y:S10]  /*49a0*/  @P0 BRA `(.L_x_141) ;  /* 0xfffffffc00980947 */ /* 0x000ff4000383ffff */
.L_x_140:
[----:B------:R-:W-:Y:S05]  /*49b0*/  @!P1 BRA `(.L_x_139) ;  /* 0x0000000000ec9947 */ /* 0x000fea0003800000 */
[----:B------:R-:W-:Y:S02]  /*49c0*/  ISETP.GE.U32.AND P0, PT, R5, 0x4, PT ;  /* 0x000000040500780c */ /* 0x000fe40003f06070 */
[----:B------:R-:W-:-:S11]  /*49d0*/  LOP3.LUT P1, R16, R4, 0x3, RZ, 0xc0, !PT ;  /* 0x0000000304107812 */ /* 0x000fd6000782c0ff */
[----:B------:R-:W-:Y:S05]  /*49e0*/  @!P0 BRA `(.L_x_142) ;  /* 0x0000000000588947 */ /* 0x000fea0003800000 */
[----:B------:R-:W0:Y:S01]  /*49f0*/  S2R R9, SR_CgaCtaId ;  /* 0x0000000000097919 */ /* 0x000e220000008800 */
[----:B------:R-:W-:Y:S01]  /*4a00*/  MOV R4, 0x400 ;  /* 0x0000040000047802 */ /* 0x000fe20000000f00 */
[----:B------:R-:W-:-:S04]  /*4a10*/  IMAD.IADD R5, R17, 0x1, R0 ;  /* 0x0000000111057824 */ /* 0x000fc800078e0200 */
[----:B------:R-:W-:Y:S01]  /*4a20*/  VIADD R8, R4, 0x1d50 ;  /* 0x00001d5004087836 */ /* 0x000fe20000000000 */
[----:B0-----:R-:W-:-:S04]  /*4a30*/  LEA R10, R9, R4, 0x18 ;  /* 0x00000004090a7211 */ /* 0x001fc800078ec0ff */
[----:B------:R-:W-:Y:S02]  /*4a40*/  LEA R9, R9, R8, 0x18 ;  /* 0x0000000809097211 */ /* 0x000fe400078ec0ff */
[----:B------:R-:W-:Y:S01]  /*4a50*/  IADD3 R4, PT, PT, R3, R0, RZ ;  /* 0x0000000003047210 */ /* 0x000fe20007ffe0ff */
[----:B------:R-:W-:Y:S02]  /*4a60*/  IMAD R27, R5, 0x8, R10 ;  /* 0x00000008051b7824 */ /* 0x000fe400078e020a */
[----:B------:R-:W-:Y:S02]  /*4a70*/  VIADD R0, R0, 0x4 ;  /* 0x0000000400007836 */ /* 0x000fe40000000000 */
[----:B------:R-:W-:Y:S01]  /*4a80*/  IMAD R26, R4, 0x8, R9 ;  /* 0x00000008041a7824 */ /* 0x000fe200078e0209 */
[----:B------:R-:W-:Y:S04]  /*4a90*/  LDS.64 R10, [R27+0x8] ;  /* 0x000008001b0a7984 */ /* 0x000fe80000000a00 */
[----:B------:R-:W-:Y:S04]  /*4aa0*/  LDS.64 R4, [R27] ;  /* 0x000000001b047984 */ /* 0x000fe80000000a00 */
[----:B------:R-:W0:Y:S04]  /*4ab0*/  LDS.64 R8, [R26] ;  /* 0x000000001a087984 */ /* 0x000e280000000a00 */
[----:B------:R-:W1:Y:S04]  /*4ac0*/  LDS.64 R12, [R26+0x8] ;  /* 0x000008001a0c7984 */ /* 0x000e680000000a00 */
[----:B------:R-:W-:Y:S04]  /*4ad0*/  LDS.64 R14, [R27+0x10] ;  /* 0x000010001b0e7984 */ /* 0x000fe80000000a00 */
[----:B------:R-:W2:Y:S04]  /*4ae0*/  LDS.64 R18, [R26+0x10] ;  /* 0x000010001a127984 */ /* 0x000ea80000000a00 */
[----:B------:R-:W-:Y:S04]  /*4af0*/  LDS.64 R20, [R27+0x18] ;  /* 0x000018001b147984 */ /* 0x000fe80000000a00 */
[----:B------:R-:W3:Y:S01]  /*4b00*/  LDS.64 R22, [R26+0x18] ;  /* 0x000018001a167984 */ /* 0x000ee20000000a00 */
[----:B0-----:R-:W-:-:S08]  /*4b10*/  DFMA R4, R8, R4, R24 ;  /* 0x000000040804722b */ /* 0x001fd00000000018 */
[----:B-1----:R-:W-:-:S08]  /*4b20*/  DFMA R4, R12, R10, R4 ;  /* 0x0000000a0c04722b */ /* 0x002fd00000000004 */
[----:B--2---:R-:W-:-:S08]  /*4b30*/  DFMA R4, R18, R14, R4 ;  /* 0x0000000e1204722b */ /* 0x004fd00000000004 */
[----:B---3--:R-:W-:-:S11]  /*4b40*/  DFMA R24, R22, R20, R4 ;  /* 0x000000141618722b */ /* 0x008fd60000000004 */
.L_x_142:
[----:B------:R-:W-:Y:S05]  /*4b50*/  @!P1 BRA `(.L_x_139) ;  /* 0x0000000000849947 */ /* 0x000fea0003800000 */
[----:B------:R-:W-:Y:S02]  /*4b60*/  ISETP.NE.AND P0, PT, R16, 0x1, PT ;  /* 0x000000011000780c */ /* 0x000fe40003f05270 */
[----:B------:R-:W-:-:S04]  /*4b70*/  LOP3.LUT R2, R2, 0x1, RZ, 0xc0, !PT ;  /* 0x0000000102027812 */ /* 0x000fc800078ec0ff */
[----:B------:R-:W-:-:S07]  /*4b80*/  ISETP.NE.U32.AND P1, PT, R2, 0x1, PT ;  /* 0x000000010200780c */ /* 0x000fce0003f25070 */
[----:B------:R-:W-:Y:S06]  /*4b90*/  @!P0 BRA `(.L_x_143) ;  /* 0x0000000000408947 */ /* 0x000fec0003800000 */
[----:B------:R-:W0:Y:S01]  /*4ba0*/  S2R R5, SR_CgaCtaId ;  /* 0x0000000000057919 */ /* 0x000e220000008800 */
[----:B------:R-:W-:Y:S01]  /*4bb0*/  MOV R2, 0x400 ;  /* 0x0000040000027802 */ /* 0x000fe20000000f00 */
[----:B------:R-:W-:-:S03]  /*4bc0*/  IMAD.IADD R8, R17, 0x1, R0 ;  /* 0x0000000111087824 */ /* 0x000fc600078e0200 */
[----:B------:R-:W-:Y:S02]  /*4bd0*/  IADD3 R4, PT, PT, R2, 0x1d50, RZ ;  /* 0x00001d5002047810 */ /* 0x000fe40007ffe0ff */
[----:B0-----:R-:W-:Y:S01]  /*4be0*/  LEA R9, R5, R2, 0x18 ;  /* 0x0000000205097211 */ /* 0x001fe200078ec0ff */
[----:B------:R-:W-:Y:S01]  /*4bf0*/  IMAD.IADD R2, R3, 0x1, R0 ;  /* 0x0000000103027824 */ /* 0x000fe200078e0200 */
[----:B------:R-:W-:Y:S01]  /*4c00*/  LEA R5, R5, R4, 0x18 ;  /* 0x0000000405057211 */ /* 0x000fe200078ec0ff */
[----:B------:R-:W-:Y:S02]  /*4c10*/  VIADD R0, R0, 0x2 ;  /* 0x0000000200007836 */ /* 0x000fe40000000000 */
[----:B------:R-:W-:Y:S01]  /*4c20*/  IMAD R14, R8, 0x8, R9 ;  /* 0x00000008080e7824 */ /* 0x000fe200078e0209 */
[----:B------:R-:W-:-:S04]  /*4c30*/  LEA R2, R2, R5, 0x3 ;  /* 0x0000000502027211 */ /* 0x000fc800078e18ff */
[----:B------:R-:W-:Y:S04]  /*4c40*/  LDS.64 R8, [R14] ;  /* 0x000000000e087984 */ /* 0x000fe80000000a00 */
[----:B------:R-:W0:Y:S04]  /*4c50*/  LDS.64 R4, [R2] ;  /* 0x0000000002047984 */ /* 0x000e280000000a00 */
[----:B------:R-:W-:Y:S04]  /*4c60*/  LDS.64 R12, [R14+0x8] ;  /* 0x000008000e0c7984 */ /* 0x000fe80000000a00 */
[----:B------:R-:W1:Y:S01]  /*4c70*/  LDS.64 R10, [R2+0x8] ;  /* 0x00000800020a7984 */ /* 0x000e620000000a00 */
[----:B0-----:R-:W-:-:S08]  /*4c80*/  DFMA R4, R4, R8, R24 ;  /* 0x000000080404722b */ /* 0x001fd00000000018 */
[----:B-1----:R-:W-:-:S11]  /*4c90*/  DFMA R24, R10, R12, R4 ;  /* 0x0000000c0a18722b */ /* 0x002fd60000000004 */
.L_x_143:
[----:B------:R-:W-:Y:S05]  /*4ca0*/  @!P1 BRA `(.L_x_139) ;  /* 0x0000000000309947 */ /* 0x000fea0003800000 */
[----:B------:R-:W0:Y:S01]  /*4cb0*/  S2R R5, SR_CgaCtaId ;  /* 0x0000000000057919 */ /* 0x000e220000008800 */
[----:B------:R-:W-:Y:S01]  /*4cc0*/  MOV R2, 0x400 ;  /* 0x0000040000027802 */ /* 0x000fe20000000f00 */
[----:B------:R-:W-:Y:S01]  /*4cd0*/  IMAD.IADD R3, R3, 0x1, R0 ;  /* 0x0000000103037824 */ /* 0x000fe200078e0200 */
[----:B------:R-:W-:-:S03]  /*4ce0*/  IADD3 R0, PT, PT, R17, R0, RZ ;  /* 0x0000000011007210 */ /* 0x000fc60007ffe0ff */
[----:B------:R-:W-:-:S05]  /*4cf0*/  VIADD R4, R2, 0x1d50 ;  /* 0x00001d5002047836 */ /* 0x000fca0000000000 */
[C---:B0-----:R-:W-:Y:S02]  /*4d00*/  LEA R4, R5.reuse, R4, 0x18 ;  /* 0x0000000405047211 */ /* 0x041fe400078ec0ff */
[----:B------:R-:W-:-:S03]  /*4d10*/  LEA R9, R5, R2, 0x18 ;  /* 0x0000000205097211 */ /* 0x000fc600078ec0ff */
[----:B------:R-:W-:Y:S02]  /*4d20*/  IMAD R3, R3, 0x8, R4 ;  /* 0x0000000803037824 */ /* 0x000fe400078e0204 */
[----:B------:R-:W-:-:S04]  /*4d30*/  IMAD R0, R0, 0x8, R9 ;  /* 0x0000000800007824 */ /* 0x000fc800078e0209 */
[----:B------:R-:W-:Y:S04]  /*4d40*/  LDS.64 R2, [R3] ;  /* 0x0000000003027984 */ /* 0x000fe80000000a00 */
[----:B------:R-:W0:Y:S02]  /*4d50*/  LDS.64 R4, [R0] ;  /* 0x0000000000047984 */ /* 0x000e240000000a00 */
[----:B0-----:R-:W-:-:S11]  /*4d60*/  DFMA R24, R2, R4, R24 ;  /* 0x000000040218722b */ /* 0x001fd60000000018 */
.L_x_139:
[----:B------:R-:W-:Y:S01]  /*4d70*/  STG.E.64 desc[UR8][R6.64], R24 ;  /* 0x0000001806007986 */ /* 0x000fe2000c101b08 */
[----:B------:R-:W-:Y:S05]  /*4d80*/  EXIT ;  /* 0x000000000000794d */ /* 0x000fea0003800000 */
.L_x_144:
        /* <DEDUP_REMOVED lines=15> */
.L_x_146:


//--------------------- .nv.shared.lambda_28609   --------------------------
	.section	.nv.shared.lambda_28609,"aw",@nobits
	.sectionflags	@""
	.align	8
.nv.shared.lambda_28609:
	.zero		8920


//--------------------- .nv.shared.reserved.0     --------------------------
	.section	.nv.shared.reserved.0,"aw",@nobits
	.weak		__nv_reservedSMEM_offset_0_alias
	.size		__nv_reservedSMEM_offset_0_alias, 0, 64
	.other		__nv_reservedSMEM_offset_0_alias,@"STO_CUDA_RESERVED_SHARED STV_DEFAULT"
__nv_reservedSMEM_offset_0_alias:
	.zero		0
	.zero		64


//--------------------- .nv.shared.lambda_28285   --------------------------
	.section	.nv.shared.lambda_28285,"aw",@nobits
	.sectionflags	@""
	.align	8
.nv.shared.lambda_28285:
	.zero		8920


//--------------------- .nv.constant0.lambda_28609 --------------------------
	.section	.nv.constant0.lambda_28609,"a",@progbits
	.sectionflags	@""
	.align	4
.nv.constant0.lambda_28609:
	.zero		1000


//--------------------- .nv.constant0.lambda_28285 --------------------------
	.section	.nv.constant0.lambda_28285,"a",@progbits
	.sectionflags	@""
	.align	4
.nv.constant0.lambda_28285:
	.zero		992


//--------------------- SYMBOLS --------------------------

	.type		.nv.reservedSmem.offset0,@object
	.size		.nv.reservedSmem.offset0,0x4
	.type		.nv.reservedSmem.cap,@object
	.size		.nv.reservedSmem.cap,0x4
